//
// Generated by NVIDIA NVVM Compiler
//
// Compiler Build ID: CL-36424714
// Cuda compilation tools, release 13.0, V13.0.88
// Based on NVVM 20.0.0
//

.version 9.0
.target sm_100
.address_size 64

	// .globl	_Z11convolutionPfS_S_iiii

.visible .entry _Z11convolutionPfS_S_iiii(
	.param .u64 .ptr .align 1 _Z11convolutionPfS_S_iiii_param_0,
	.param .u64 .ptr .align 1 _Z11convolutionPfS_S_iiii_param_1,
	.param .u64 .ptr .align 1 _Z11convolutionPfS_S_iiii_param_2,
	.param .u32 _Z11convolutionPfS_S_iiii_param_3,
	.param .u32 _Z11convolutionPfS_S_iiii_param_4,
	.param .u32 _Z11convolutionPfS_S_iiii_param_5,
	.param .u32 _Z11convolutionPfS_S_iiii_param_6
)
{
	.reg .pred 	%p<55>;
	.reg .b32 	%r<47>;
	.reg .b32 	%f<151>;
	.reg .b64 	%rd<21>;

	ld.param.u64 	%rd5, [_Z11convolutionPfS_S_iiii_param_0];
	ld.param.u64 	%rd4, [_Z11convolutionPfS_S_iiii_param_1];
	ld.param.u64 	%rd6, [_Z11convolutionPfS_S_iiii_param_2];
	ld.param.u32 	%r19, [_Z11convolutionPfS_S_iiii_param_3];
	ld.param.u32 	%r16, [_Z11convolutionPfS_S_iiii_param_4];
	ld.param.u32 	%r17, [_Z11convolutionPfS_S_iiii_param_5];
	ld.param.u32 	%r18, [_Z11convolutionPfS_S_iiii_param_6];
	cvta.to.global.u64 	%rd1, %rd6;
	cvta.to.global.u64 	%rd2, %rd5;
	mov.u32 	%r21, %ntid.x;
	mov.u32 	%r22, %ctaid.x;
	mov.u32 	%r23, %tid.x;
	mad.lo.s32 	%r1, %r21, %r22, %r23;
	mov.u32 	%r24, %ntid.y;
	mov.u32 	%r25, %ctaid.y;
	mov.u32 	%r26, %tid.y;
	mad.lo.s32 	%r27, %r24, %r25, %r26;
	setp.ge.s32 	%p1, %r1, %r16;
	setp.ge.s32 	%p2, %r27, %r19;
	or.pred  	%p3, %p1, %p2;
	@%p3 bra 	$L__BB0_52;
	mul.lo.s32 	%r3, %r18, %r1;
	add.s32 	%r28, %r17, -2;
	add.s32 	%r4, %r28, %r3;
	mul.lo.s32 	%r5, %r18, %r27;
	add.s32 	%r6, %r28, %r5;
	add.s32 	%r7, %r6, -2;
	setp.gt.u32 	%p4, %r7, 31;
	shl.b32 	%r29, %r7, 5;
	add.s32 	%r8, %r29, %r4;
	add.s32 	%r9, %r4, -34;
	setp.lt.u32 	%p5, %r9, -32;
	or.pred  	%p6, %p4, %p5;
	mul.wide.s32 	%rd7, %r8, 4;
	add.s64 	%rd3, %rd2, %rd7;
	mov.f32 	%f126, 0f00000000;
	@%p6 bra 	$L__BB0_3;
	ld.global.f32 	%f126, [%rd3+-8];
$L__BB0_3:
	setp.gt.u32 	%p7, %r7, 31;
	ld.global.f32 	%f77, [%rd1+-24];
	fma.rn.f32 	%f3, %f126, %f77, 0f00000000;
	add.s32 	%r10, %r4, -33;
	setp.lt.u32 	%p8, %r10, -32;
	or.pred  	%p9, %p7, %p8;
	mov.f32 	%f127, 0f00000000;
	@%p9 bra 	$L__BB0_5;
	ld.global.f32 	%f127, [%rd3+-4];
$L__BB0_5:
	ld.global.f32 	%f79, [%rd1+-20];
	fma.rn.f32 	%f6, %f127, %f79, %f3;
	max.u32 	%r30, %r7, %r4;
	setp.gt.u32 	%p10, %r30, 31;
	mov.f32 	%f128, 0f00000000;
	@%p10 bra 	$L__BB0_7;
	mul.wide.u32 	%rd8, %r8, 4;
	add.s64 	%rd9, %rd2, %rd8;
	ld.global.f32 	%f128, [%rd9];
$L__BB0_7:
	setp.gt.u32 	%p11, %r7, 31;
	ld.global.f32 	%f81, [%rd1+-16];
	fma.rn.f32 	%f9, %f128, %f81, %f6;
	add.s32 	%r11, %r4, -31;
	setp.lt.u32 	%p12, %r11, -32;
	or.pred  	%p13, %p11, %p12;
	mov.f32 	%f129, 0f00000000;
	@%p13 bra 	$L__BB0_9;
	ld.global.f32 	%f129, [%rd3+4];
$L__BB0_9:
	ld.global.f32 	%f83, [%rd1+-12];
	fma.rn.f32 	%f12, %f129, %f83, %f9;
	add.s32 	%r12, %r17, %r3;
	max.u32 	%r31, %r7, %r12;
	setp.gt.u32 	%p14, %r31, 31;
	mov.f32 	%f130, 0f00000000;
	@%p14 bra 	$L__BB0_11;
	ld.global.f32 	%f130, [%rd3+8];
$L__BB0_11:
	ld.global.f32 	%f85, [%rd1+-8];
	fma.rn.f32 	%f15, %f130, %f85, %f12;
	add.s32 	%r13, %r6, -33;
	min.u32 	%r32, %r13, %r9;
	setp.lt.u32 	%p15, %r32, -32;
	mov.f32 	%f131, 0f00000000;
	@%p15 bra 	$L__BB0_13;
	ld.global.f32 	%f131, [%rd3+120];
$L__BB0_13:
	ld.global.f32 	%f87, [%rd1+-4];
	fma.rn.f32 	%f18, %f131, %f87, %f15;
	min.u32 	%r33, %r13, %r10;
	setp.lt.u32 	%p16, %r33, -32;
	mov.f32 	%f132, 0f00000000;
	@%p16 bra 	$L__BB0_15;
	ld.global.f32 	%f132, [%rd3+124];
$L__BB0_15:
	setp.lt.u32 	%p17, %r13, -32;
	setp.gt.u32 	%p18, %r4, 31;
	ld.global.f32 	%f89, [%rd1];
	fma.rn.f32 	%f21, %f132, %f89, %f18;
	or.pred  	%p19, %p17, %p18;
	mov.f32 	%f133, 0f00000000;
	@%p19 bra 	$L__BB0_17;
	add.s32 	%r34, %r8, 32;
	mul.wide.u32 	%rd10, %r34, 4;
	add.s64 	%rd11, %rd2, %rd10;
	ld.global.f32 	%f133, [%rd11];
$L__BB0_17:
	ld.global.f32 	%f91, [%rd1+4];
	fma.rn.f32 	%f24, %f133, %f91, %f21;
	min.u32 	%r35, %r13, %r11;
	setp.lt.u32 	%p20, %r35, -32;
	mov.f32 	%f134, 0f00000000;
	@%p20 bra 	$L__BB0_19;
	ld.global.f32 	%f134, [%rd3+132];
$L__BB0_19:
	setp.lt.u32 	%p21, %r13, -32;
	setp.gt.u32 	%p22, %r12, 31;
	ld.global.f32 	%f93, [%rd1+8];
	fma.rn.f32 	%f27, %f134, %f93, %f24;
	or.pred  	%p23, %p21, %p22;
	mov.f32 	%f135, 0f00000000;
	@%p23 bra 	$L__BB0_21;
	ld.global.f32 	%f135, [%rd3+136];
$L__BB0_21:
	setp.lt.u32 	%p24, %r9, -32;
	ld.global.f32 	%f95, [%rd1+12];
	fma.rn.f32 	%f30, %f135, %f95, %f27;
	setp.gt.u32 	%p25, %r6, 31;
	or.pred  	%p26, %p25, %p24;
	mov.f32 	%f136, 0f00000000;
	@%p26 bra 	$L__BB0_23;
	ld.global.f32 	%f136, [%rd3+248];
$L__BB0_23:
	setp.gt.u32 	%p27, %r6, 31;
	setp.lt.u32 	%p28, %r10, -32;
	ld.global.f32 	%f97, [%rd1+16];
	fma.rn.f32 	%f33, %f136, %f97, %f30;
	or.pred  	%p29, %p27, %p28;
	mov.f32 	%f137, 0f00000000;
	@%p29 bra 	$L__BB0_25;
	ld.global.f32 	%f137, [%rd3+252];
$L__BB0_25:
	ld.global.f32 	%f99, [%rd1+20];
	fma.rn.f32 	%f36, %f137, %f99, %f33;
	max.u32 	%r36, %r6, %r4;
	setp.gt.u32 	%p30, %r36, 31;
	mov.f32 	%f138, 0f00000000;
	@%p30 bra 	$L__BB0_27;
	add.s32 	%r37, %r8, 64;
	mul.wide.u32 	%rd12, %r37, 4;
	add.s64 	%rd13, %rd2, %rd12;
	ld.global.f32 	%f138, [%rd13];
$L__BB0_27:
	setp.gt.u32 	%p31, %r6, 31;
	setp.lt.u32 	%p32, %r11, -32;
	ld.global.f32 	%f101, [%rd1+24];
	fma.rn.f32 	%f39, %f138, %f101, %f36;
	or.pred  	%p33, %p31, %p32;
	mov.f32 	%f139, 0f00000000;
	@%p33 bra 	$L__BB0_29;
	ld.global.f32 	%f139, [%rd3+260];
$L__BB0_29:
	ld.global.f32 	%f103, [%rd1+28];
	fma.rn.f32 	%f42, %f139, %f103, %f39;
	max.u32 	%r38, %r6, %r12;
	setp.gt.u32 	%p34, %r38, 31;
	mov.f32 	%f140, 0f00000000;
	@%p34 bra 	$L__BB0_31;
	ld.global.f32 	%f140, [%rd3+264];
$L__BB0_31:
	ld.global.f32 	%f105, [%rd1+32];
	fma.rn.f32 	%f45, %f140, %f105, %f42;
	add.s32 	%r14, %r6, -31;
	min.u32 	%r39, %r14, %r9;
	setp.lt.u32 	%p35, %r39, -32;
	mov.f32 	%f141, 0f00000000;
	@%p35 bra 	$L__BB0_33;
	ld.global.f32 	%f141, [%rd3+376];
$L__BB0_33:
	ld.global.f32 	%f107, [%rd1+36];
	fma.rn.f32 	%f48, %f141, %f107, %f45;
	min.u32 	%r40, %r14, %r10;
	setp.lt.u32 	%p36, %r40, -32;
	mov.f32 	%f142, 0f00000000;
	@%p36 bra 	$L__BB0_35;
	ld.global.f32 	%f142, [%rd3+380];
$L__BB0_35:
	setp.lt.u32 	%p37, %r14, -32;
	setp.gt.u32 	%p38, %r4, 31;
	ld.global.f32 	%f109, [%rd1+40];
	fma.rn.f32 	%f51, %f142, %f109, %f48;
	or.pred  	%p39, %p37, %p38;
	mov.f32 	%f143, 0f00000000;
	@%p39 bra 	$L__BB0_37;
	add.s32 	%r41, %r8, 96;
	mul.wide.u32 	%rd14, %r41, 4;
	add.s64 	%rd15, %rd2, %rd14;
	ld.global.f32 	%f143, [%rd15];
$L__BB0_37:
	ld.global.f32 	%f111, [%rd1+44];
	fma.rn.f32 	%f54, %f143, %f111, %f51;
	min.u32 	%r42, %r14, %r11;
	setp.lt.u32 	%p40, %r42, -32;
	mov.f32 	%f144, 0f00000000;
	@%p40 bra 	$L__BB0_39;
	ld.global.f32 	%f144, [%rd3+388];
$L__BB0_39:
	setp.lt.u32 	%p41, %r14, -32;
	setp.gt.u32 	%p42, %r12, 31;
	ld.global.f32 	%f113, [%rd1+48];
	fma.rn.f32 	%f57, %f144, %f113, %f54;
	or.pred  	%p43, %p41, %p42;
	mov.f32 	%f145, 0f00000000;
	@%p43 bra 	$L__BB0_41;
	ld.global.f32 	%f145, [%rd3+392];
$L__BB0_41:
	setp.lt.u32 	%p44, %r9, -32;
	ld.global.f32 	%f115, [%rd1+52];
	fma.rn.f32 	%f60, %f145, %f115, %f57;
	add.s32 	%r15, %r17, %r5;
	setp.gt.u32 	%p45, %r15, 31;
	or.pred  	%p46, %p45, %p44;
	mov.f32 	%f146, 0f00000000;
	@%p46 bra 	$L__BB0_43;
	ld.global.f32 	%f146, [%rd3+504];
$L__BB0_43:
	setp.gt.u32 	%p47, %r15, 31;
	setp.lt.u32 	%p48, %r10, -32;
	ld.global.f32 	%f117, [%rd1+56];
	fma.rn.f32 	%f63, %f146, %f117, %f60;
	or.pred  	%p49, %p47, %p48;
	mov.f32 	%f147, 0f00000000;
	@%p49 bra 	$L__BB0_45;
	ld.global.f32 	%f147, [%rd3+508];
$L__BB0_45:
	ld.global.f32 	%f119, [%rd1+60];
	fma.rn.f32 	%f66, %f147, %f119, %f63;
	max.u32 	%r43, %r15, %r4;
	setp.gt.u32 	%p50, %r43, 31;
	mov.f32 	%f148, 0f00000000;
	@%p50 bra 	$L__BB0_47;
	add.s32 	%r44, %r8, 128;
	mul.wide.u32 	%rd16, %r44, 4;
	add.s64 	%rd17, %rd2, %rd16;
	ld.global.f32 	%f148, [%rd17];
$L__BB0_47:
	setp.gt.u32 	%p51, %r15, 31;
	setp.lt.u32 	%p52, %r11, -32;
	ld.global.f32 	%f121, [%rd1+64];
	fma.rn.f32 	%f69, %f148, %f121, %f66;
	or.pred  	%p53, %p51, %p52;
	mov.f32 	%f149, 0f00000000;
	@%p53 bra 	$L__BB0_49;
	ld.global.f32 	%f149, [%rd3+516];
$L__BB0_49:
	ld.global.f32 	%f123, [%rd1+68];
	fma.rn.f32 	%f72, %f149, %f123, %f69;
	max.u32 	%r45, %r15, %r12;
	setp.gt.u32 	%p54, %r45, 31;
	mov.f32 	%f150, 0f00000000;
	@%p54 bra 	$L__BB0_51;
	ld.global.f32 	%f150, [%rd3+520];
$L__BB0_51:
	ld.global.f32 	%f124, [%rd1+72];
	fma.rn.f32 	%f125, %f150, %f124, %f72;
	mad.lo.s32 	%r46, %r16, %r27, %r1;
	cvta.to.global.u64 	%rd18, %rd4;
	mul.wide.s32 	%rd19, %r46, 4;
	add.s64 	%rd20, %rd18, %rd19;
	st.global.f32 	[%rd20], %f125;
$L__BB0_52:
	ret;

}
	// .globl	_Z13convolution3DPfS_S_iiii
.visible .entry _Z13convolution3DPfS_S_iiii(
	.param .u64 .ptr .align 1 _Z13convolution3DPfS_S_iiii_param_0,
	.param .u64 .ptr .align 1 _Z13convolution3DPfS_S_iiii_param_1,
	.param .u64 .ptr .align 1 _Z13convolution3DPfS_S_iiii_param_2,
	.param .u32 _Z13convolution3DPfS_S_iiii_param_3,
	.param .u32 _Z13convolution3DPfS_S_iiii_param_4,
	.param .u32 _Z13convolution3DPfS_S_iiii_param_5,
	.param .u32 _Z13convolution3DPfS_S_iiii_param_6
)
{
	.reg .pred 	%p<55>;
	.reg .b32 	%r<47>;
	.reg .b32 	%f<153>;
	.reg .b64 	%rd<21>;

	ld.param.u64 	%rd5, [_Z13convolution3DPfS_S_iiii_param_0];
	ld.param.u64 	%rd4, [_Z13convolution3DPfS_S_iiii_param_1];
	ld.param.u64 	%rd6, [_Z13convolution3DPfS_S_iiii_param_2];
	ld.param.u32 	%r19, [_Z13convolution3DPfS_S_iiii_param_3];
	ld.param.u32 	%r16, [_Z13convolution3DPfS_S_iiii_param_4];
	ld.param.u32 	%r17, [_Z13convolution3DPfS_S_iiii_param_5];
	ld.param.u32 	%r18, [_Z13convolution3DPfS_S_iiii_param_6];
	cvta.to.global.u64 	%rd1, %rd6;
	cvta.to.global.u64 	%rd2, %rd5;
	mov.u32 	%r21, %ntid.x;
	mov.u32 	%r22, %ctaid.x;
	mov.u32 	%r23, %tid.x;
	mad.lo.s32 	%r1, %r21, %r22, %r23;
	mov.u32 	%r24, %ntid.y;
	mov.u32 	%r25, %ctaid.y;
	mov.u32 	%r26, %tid.y;
	mad.lo.s32 	%r27, %r24, %r25, %r26;
	setp.ge.s32 	%p1, %r1, %r16;
	setp.ge.s32 	%p2, %r27, %r19;
	or.pred  	%p3, %p1, %p2;
	@%p3 bra 	$L__BB1_52;
	mul.lo.s32 	%r3, %r18, %r1;
	add.s32 	%r28, %r17, -2;
	add.s32 	%r4, %r28, %r3;
	mul.lo.s32 	%r5, %r18, %r27;
	add.s32 	%r6, %r28, %r5;
	add.s32 	%r7, %r6, -2;
	setp.gt.u32 	%p4, %r7, 31;
	shl.b32 	%r29, %r7, 5;
	add.s32 	%r8, %r29, %r4;
	add.s32 	%r9, %r4, -34;
	setp.lt.u32 	%p5, %r9, -32;
	or.pred  	%p6, %p4, %p5;
	mul.wide.s32 	%rd7, %r8, 4;
	add.s64 	%rd3, %rd2, %rd7;
	mov.f32 	%f128, 0f00000000;
	@%p6 bra 	$L__BB1_3;
	ld.global.f32 	%f128, [%rd3+-8];
$L__BB1_3:
	setp.gt.u32 	%p7, %r7, 31;
	ld.global.f32 	%f77, [%rd1+-24];
	fma.rn.f32 	%f3, %f128, %f77, 0f00000000;
	add.s32 	%r10, %r4, -33;
	setp.lt.u32 	%p8, %r10, -32;
	or.pred  	%p9, %p7, %p8;
	mov.f32 	%f129, 0f00000000;
	@%p9 bra 	$L__BB1_5;
	ld.global.f32 	%f129, [%rd3+-4];
$L__BB1_5:
	ld.global.f32 	%f79, [%rd1+-20];
	fma.rn.f32 	%f6, %f129, %f79, %f3;
	max.u32 	%r30, %r7, %r4;
	setp.gt.u32 	%p10, %r30, 31;
	mov.f32 	%f130, 0f00000000;
	@%p10 bra 	$L__BB1_7;
	mul.wide.u32 	%rd8, %r8, 4;
	add.s64 	%rd9, %rd2, %rd8;
	ld.global.f32 	%f130, [%rd9];
$L__BB1_7:
	setp.gt.u32 	%p11, %r7, 31;
	ld.global.f32 	%f81, [%rd1+-16];
	fma.rn.f32 	%f9, %f130, %f81, %f6;
	add.s32 	%r11, %r4, -31;
	setp.lt.u32 	%p12, %r11, -32;
	or.pred  	%p13, %p11, %p12;
	mov.f32 	%f131, 0f00000000;
	@%p13 bra 	$L__BB1_9;
	ld.global.f32 	%f131, [%rd3+4];
$L__BB1_9:
	ld.global.f32 	%f83, [%rd1+-12];
	fma.rn.f32 	%f12, %f131, %f83, %f9;
	add.s32 	%r12, %r17, %r3;
	max.u32 	%r31, %r7, %r12;
	setp.gt.u32 	%p14, %r31, 31;
	mov.f32 	%f132, 0f00000000;
	@%p14 bra 	$L__BB1_11;
	ld.global.f32 	%f132, [%rd3+8];
$L__BB1_11:
	ld.global.f32 	%f85, [%rd1+-8];
	fma.rn.f32 	%f15, %f132, %f85, %f12;
	add.s32 	%r13, %r6, -33;
	min.u32 	%r32, %r13, %r9;
	setp.lt.u32 	%p15, %r32, -32;
	mov.f32 	%f133, 0f00000000;
	@%p15 bra 	$L__BB1_13;
	ld.global.f32 	%f133, [%rd3+120];
$L__BB1_13:
	ld.global.f32 	%f87, [%rd1+-4];
	fma.rn.f32 	%f18, %f133, %f87, %f15;
	min.u32 	%r33, %r13, %r10;
	setp.lt.u32 	%p16, %r33, -32;
	mov.f32 	%f134, 0f00000000;
	@%p16 bra 	$L__BB1_15;
	ld.global.f32 	%f134, [%rd3+124];
$L__BB1_15:
	setp.lt.u32 	%p17, %r13, -32;
	setp.gt.u32 	%p18, %r4, 31;
	ld.global.f32 	%f89, [%rd1];
	fma.rn.f32 	%f21, %f134, %f89, %f18;
	or.pred  	%p19, %p17, %p18;
	mov.f32 	%f135, 0f00000000;
	@%p19 bra 	$L__BB1_17;
	add.s32 	%r34, %r8, 32;
	mul.wide.u32 	%rd10, %r34, 4;
	add.s64 	%rd11, %rd2, %rd10;
	ld.global.f32 	%f135, [%rd11];
$L__BB1_17:
	ld.global.f32 	%f91, [%rd1+4];
	fma.rn.f32 	%f24, %f135, %f91, %f21;
	min.u32 	%r35, %r13, %r11;
	setp.lt.u32 	%p20, %r35, -32;
	mov.f32 	%f136, 0f00000000;
	@%p20 bra 	$L__BB1_19;
	ld.global.f32 	%f136, [%rd3+132];
$L__BB1_19:
	setp.lt.u32 	%p21, %r13, -32;
	setp.gt.u32 	%p22, %r12, 31;
	ld.global.f32 	%f93, [%rd1+8];
	fma.rn.f32 	%f27, %f136, %f93, %f24;
	or.pred  	%p23, %p21, %p22;
	mov.f32 	%f137, 0f00000000;
	@%p23 bra 	$L__BB1_21;
	ld.global.f32 	%f137, [%rd3+136];
$L__BB1_21:
	setp.lt.u32 	%p24, %r9, -32;
	ld.global.f32 	%f95, [%rd1+12];
	fma.rn.f32 	%f30, %f137, %f95, %f27;
	setp.gt.u32 	%p25, %r6, 31;
	or.pred  	%p26, %p25, %p24;
	mov.f32 	%f138, 0f00000000;
	@%p26 bra 	$L__BB1_23;
	ld.global.f32 	%f138, [%rd3+248];
$L__BB1_23:
	setp.gt.u32 	%p27, %r6, 31;
	setp.lt.u32 	%p28, %r10, -32;
	ld.global.f32 	%f97, [%rd1+16];
	fma.rn.f32 	%f33, %f138, %f97, %f30;
	or.pred  	%p29, %p27, %p28;
	mov.f32 	%f139, 0f00000000;
	@%p29 bra 	$L__BB1_25;
	ld.global.f32 	%f139, [%rd3+252];
$L__BB1_25:
	ld.global.f32 	%f99, [%rd1+20];
	fma.rn.f32 	%f36, %f139, %f99, %f33;
	max.u32 	%r36, %r6, %r4;
	setp.gt.u32 	%p30, %r36, 31;
	mov.f32 	%f140, 0f00000000;
	@%p30 bra 	$L__BB1_27;
	add.s32 	%r37, %r8, 64;
	mul.wide.u32 	%rd12, %r37, 4;
	add.s64 	%rd13, %rd2, %rd12;
	ld.global.f32 	%f140, [%rd13];
$L__BB1_27:
	setp.gt.u32 	%p31, %r6, 31;
	setp.lt.u32 	%p32, %r11, -32;
	ld.global.f32 	%f101, [%rd1+24];
	fma.rn.f32 	%f39, %f140, %f101, %f36;
	or.pred  	%p33, %p31, %p32;
	mov.f32 	%f141, 0f00000000;
	@%p33 bra 	$L__BB1_29;
	ld.global.f32 	%f141, [%rd3+260];
$L__BB1_29:
	ld.global.f32 	%f103, [%rd1+28];
	fma.rn.f32 	%f42, %f141, %f103, %f39;
	max.u32 	%r38, %r6, %r12;
	setp.gt.u32 	%p34, %r38, 31;
	mov.f32 	%f142, 0f00000000;
	@%p34 bra 	$L__BB1_31;
	ld.global.f32 	%f142, [%rd3+264];
$L__BB1_31:
	ld.global.f32 	%f105, [%rd1+32];
	fma.rn.f32 	%f45, %f142, %f105, %f42;
	add.s32 	%r14, %r6, -31;
	min.u32 	%r39, %r14, %r9;
	setp.lt.u32 	%p35, %r39, -32;
	mov.f32 	%f143, 0f00000000;
	@%p35 bra 	$L__BB1_33;
	ld.global.f32 	%f143, [%rd3+376];
$L__BB1_33:
	ld.global.f32 	%f107, [%rd1+36];
	fma.rn.f32 	%f48, %f143, %f107, %f45;
	min.u32 	%r40, %r14, %r10;
	setp.lt.u32 	%p36, %r40, -32;
	mov.f32 	%f144, 0f00000000;
	@%p36 bra 	$L__BB1_35;
	ld.global.f32 	%f144, [%rd3+380];
$L__BB1_35:
	setp.lt.u32 	%p37, %r14, -32;
	setp.gt.u32 	%p38, %r4, 31;
	ld.global.f32 	%f109, [%rd1+40];
	fma.rn.f32 	%f51, %f144, %f109, %f48;
	or.pred  	%p39, %p37, %p38;
	mov.f32 	%f145, 0f00000000;
	@%p39 bra 	$L__BB1_37;
	add.s32 	%r41, %r8, 96;
	mul.wide.u32 	%rd14, %r41, 4;
	add.s64 	%rd15, %rd2, %rd14;
	ld.global.f32 	%f145, [%rd15];
$L__BB1_37:
	ld.global.f32 	%f111, [%rd1+44];
	fma.rn.f32 	%f54, %f145, %f111, %f51;
	min.u32 	%r42, %r14, %r11;
	setp.lt.u32 	%p40, %r42, -32;
	mov.f32 	%f146, 0f00000000;
	@%p40 bra 	$L__BB1_39;
	ld.global.f32 	%f146, [%rd3+388];
$L__BB1_39:
	setp.lt.u32 	%p41, %r14, -32;
	setp.gt.u32 	%p42, %r12, 31;
	ld.global.f32 	%f113, [%rd1+48];
	fma.rn.f32 	%f57, %f146, %f113, %f54;
	or.pred  	%p43, %p41, %p42;
	mov.f32 	%f147, 0f00000000;
	@%p43 bra 	$L__BB1_41;
	ld.global.f32 	%f147, [%rd3+392];
$L__BB1_41:
	setp.lt.u32 	%p44, %r9, -32;
	ld.global.f32 	%f115, [%rd1+52];
	fma.rn.f32 	%f60, %f147, %f115, %f57;
	add.s32 	%r15, %r17, %r5;
	setp.gt.u32 	%p45, %r15, 31;
	or.pred  	%p46, %p45, %p44;
	mov.f32 	%f148, 0f00000000;
	@%p46 bra 	$L__BB1_43;
	ld.global.f32 	%f148, [%rd3+504];
$L__BB1_43:
	setp.gt.u32 	%p47, %r15, 31;
	setp.lt.u32 	%p48, %r10, -32;
	ld.global.f32 	%f117, [%rd1+56];
	fma.rn.f32 	%f63, %f148, %f117, %f60;
	or.pred  	%p49, %p47, %p48;
	mov.f32 	%f149, 0f00000000;
	@%p49 bra 	$L__BB1_45;
	ld.global.f32 	%f149, [%rd3+508];
$L__BB1_45:
	ld.global.f32 	%f119, [%rd1+60];
	fma.rn.f32 	%f66, %f149, %f119, %f63;
	max.u32 	%r43, %r15, %r4;
	setp.gt.u32 	%p50, %r43, 31;
	mov.f32 	%f150, 0f00000000;
	@%p50 bra 	$L__BB1_47;
	add.s32 	%r44, %r8, 128;
	mul.wide.u32 	%rd16, %r44, 4;
	add.s64 	%rd17, %rd2, %rd16;
	ld.global.f32 	%f150, [%rd17];
$L__BB1_47:
	setp.gt.u32 	%p51, %r15, 31;
	setp.lt.u32 	%p52, %r11, -32;
	ld.global.f32 	%f121, [%rd1+64];
	fma.rn.f32 	%f69, %f150, %f121, %f66;
	or.pred  	%p53, %p51, %p52;
	mov.f32 	%f151, 0f00000000;
	@%p53 bra 	$L__BB1_49;
	ld.global.f32 	%f151, [%rd3+516];
$L__BB1_49:
	ld.global.f32 	%f123, [%rd1+68];
	fma.rn.f32 	%f72, %f151, %f123, %f69;
	max.u32 	%r45, %r15, %r12;
	setp.gt.u32 	%p54, %r45, 31;
	mov.f32 	%f152, 0f00000000;
	@%p54 bra 	$L__BB1_51;
	ld.global.f32 	%f152, [%rd3+520];
$L__BB1_51:
	ld.global.f32 	%f124, [%rd1+72];
	fma.rn.f32 	%f125, %f152, %f124, %f72;
	mad.lo.s32 	%r46, %r16, %r27, %r1;
	cvta.to.global.u64 	%rd18, %rd4;
	mul.wide.s32 	%rd19, %r46, 4;
	add.s64 	%rd20, %rd18, %rd19;
	ld.global.f32 	%f126, [%rd20];
	add.f32 	%f127, %f125, %f126;
	st.global.f32 	[%rd20], %f127;
$L__BB1_52:
	ret;

}
	// .globl	_Z11avg_poolingPfS_iiiii
.visible .entry _Z11avg_poolingPfS_iiiii(
	.param .u64 .ptr .align 1 _Z11avg_poolingPfS_iiiii_param_0,
	.param .u64 .ptr .align 1 _Z11avg_poolingPfS_iiiii_param_1,
	.param .u32 _Z11avg_poolingPfS_iiiii_param_2,
	.param .u32 _Z11avg_poolingPfS_iiiii_param_3,
	.param .u32 _Z11avg_poolingPfS_iiiii_param_4,
	.param .u32 _Z11avg_poolingPfS_iiiii_param_5,
	.param .u32 _Z11avg_poolingPfS_iiiii_param_6
)
{
	.reg .pred 	%p<16>;
	.reg .b32 	%r<23>;
	.reg .b32 	%f<22>;
	.reg .b64 	%rd<11>;

	ld.param.u64 	%rd5, [_Z11avg_poolingPfS_iiiii_param_0];
	ld.param.u64 	%rd4, [_Z11avg_poolingPfS_iiiii_param_1];
	ld.param.u32 	%r8, [_Z11avg_poolingPfS_iiiii_param_2];
	ld.param.u32 	%r9, [_Z11avg_poolingPfS_iiiii_param_3];
	ld.param.u32 	%r12, [_Z11avg_poolingPfS_iiiii_param_4];
	ld.param.u32 	%r10, [_Z11avg_poolingPfS_iiiii_param_5];
	ld.param.u32 	%r11, [_Z11avg_poolingPfS_iiiii_param_6];
	cvta.to.global.u64 	%rd1, %rd5;
	mov.u32 	%r14, %ntid.x;
	mov.u32 	%r15, %ctaid.x;
	mov.u32 	%r16, %tid.x;
	mad.lo.s32 	%r1, %r14, %r15, %r16;
	mov.u32 	%r17, %ntid.y;
	mov.u32 	%r18, %ctaid.y;
	mov.u32 	%r19, %tid.y;
	mad.lo.s32 	%r20, %r17, %r18, %r19;
	setp.ge.s32 	%p1, %r1, %r10;
	setp.ge.s32 	%p2, %r20, %r12;
	or.pred  	%p3, %p1, %p2;
	@%p3 bra 	$L__BB2_10;
	mul.lo.s32 	%r3, %r11, %r1;
	mul.lo.s32 	%r4, %r11, %r20;
	setp.ge.s32 	%p4, %r4, %r8;
	mad.lo.s32 	%r5, %r4, %r9, %r3;
	setp.ge.s32 	%p5, %r3, %r9;
	or.pred  	%p6, %p4, %p5;
	mul.wide.s32 	%rd6, %r5, 4;
	add.s64 	%rd2, %rd1, %rd6;
	mov.f32 	%f18, 0f00000000;
	@%p6 bra 	$L__BB2_3;
	ld.global.f32 	%f12, [%rd2];
	add.f32 	%f18, %f12, 0f00000000;
$L__BB2_3:
	setp.ge.s32 	%p7, %r4, %r8;
	add.s32 	%r6, %r3, 1;
	setp.ge.s32 	%p8, %r6, %r9;
	or.pred  	%p9, %p7, %p8;
	mov.f32 	%f19, 0f00000000;
	@%p9 bra 	$L__BB2_5;
	ld.global.f32 	%f19, [%rd2+4];
$L__BB2_5:
	setp.ge.s32 	%p10, %r3, %r9;
	add.f32 	%f5, %f18, %f19;
	add.s32 	%r7, %r4, 1;
	setp.ge.s32 	%p11, %r7, %r8;
	add.s32 	%r21, %r5, %r9;
	or.pred  	%p12, %p11, %p10;
	mul.wide.s32 	%rd7, %r21, 4;
	add.s64 	%rd3, %rd1, %rd7;
	mov.f32 	%f20, 0f00000000;
	@%p12 bra 	$L__BB2_7;
	ld.global.f32 	%f20, [%rd3];
$L__BB2_7:
	setp.ge.s32 	%p13, %r7, %r8;
	setp.ge.s32 	%p14, %r6, %r9;
	add.f32 	%f8, %f5, %f20;
	or.pred  	%p15, %p13, %p14;
	mov.f32 	%f21, 0f00000000;
	@%p15 bra 	$L__BB2_9;
	ld.global.f32 	%f21, [%rd3+4];
$L__BB2_9:
	add.f32 	%f16, %f8, %f21;
	bar.sync 	0;
	mul.f32 	%f17, %f16, 0f3E800000;
	mad.lo.s32 	%r22, %r10, %r20, %r1;
	cvta.to.global.u64 	%rd8, %rd4;
	mul.wide.s32 	%rd9, %r22, 4;
	add.s64 	%rd10, %rd8, %rd9;
	st.global.f32 	[%rd10], %f17;
$L__BB2_10:
	ret;

}
	// .globl	_Z14matrix_productPfS_S_iii
.visible .entry _Z14matrix_productPfS_S_iii(
	.param .u64 .ptr .align 1 _Z14matrix_productPfS_S_iii_param_0,
	.param .u64 .ptr .align 1 _Z14matrix_productPfS_S_iii_param_1,
	.param .u64 .ptr .align 1 _Z14matrix_productPfS_S_iii_param_2,
	.param .u32 _Z14matrix_productPfS_S_iii_param_3,
	.param .u32 _Z14matrix_productPfS_S_iii_param_4,
	.param .u32 _Z14matrix_productPfS_S_iii_param_5
)
{
	.reg .pred 	%p<13>;
	.reg .b32 	%r<54>;
	.reg .b32 	%f<68>;
	.reg .b64 	%rd<50>;

	ld.param.u64 	%rd8, [_Z14matrix_productPfS_S_iii_param_0];
	ld.param.u64 	%rd9, [_Z14matrix_productPfS_S_iii_param_1];
	ld.param.u64 	%rd7, [_Z14matrix_productPfS_S_iii_param_2];
	ld.param.u32 	%r24, [_Z14matrix_productPfS_S_iii_param_3];
	ld.param.u32 	%r26, [_Z14matrix_productPfS_S_iii_param_4];
	ld.param.u32 	%r25, [_Z14matrix_productPfS_S_iii_param_5];
	cvta.to.global.u64 	%rd1, %rd9;
	cvta.to.global.u64 	%rd2, %rd8;
	mov.u32 	%r28, %ntid.x;
	mov.u32 	%r29, %ctaid.x;
	mov.u32 	%r30, %tid.x;
	mad.lo.s32 	%r1, %r28, %r29, %r30;
	mov.u32 	%r31, %ntid.y;
	mov.u32 	%r32, %ctaid.y;
	mov.u32 	%r33, %tid.y;
	mad.lo.s32 	%r34, %r31, %r32, %r33;
	setp.ge.s32 	%p1, %r1, %r24;
	setp.ge.s32 	%p2, %r34, %r26;
	or.pred  	%p3, %p1, %p2;
	@%p3 bra 	$L__BB3_14;
	mul.lo.s32 	%r35, %r25, %r34;
	cvt.s64.s32 	%rd3, %r35;
	setp.lt.s32 	%p4, %r25, 1;
	mov.f32 	%f67, 0f00000000;
	@%p4 bra 	$L__BB3_13;
	and.b32  	%r3, %r25, 7;
	setp.lt.u32 	%p5, %r25, 8;
	mov.f32 	%f67, 0f00000000;
	mov.b32 	%r48, 0;
	mov.u32 	%r51, %r48;
	@%p5 bra 	$L__BB3_5;
	and.b32  	%r51, %r25, 2147483640;
	shl.b32 	%r5, %r24, 3;
	neg.s32 	%r45, %r51;
	shl.b64 	%rd10, %rd3, 2;
	add.s64 	%rd11, %rd10, %rd2;
	add.s64 	%rd49, %rd11, 16;
	mov.f32 	%f67, 0f00000000;
	mov.b32 	%r48, 0;
	mul.wide.s32 	%rd14, %r24, 4;
	mov.u32 	%r46, %r1;
$L__BB3_4:
	.pragma "nounroll";
	ld.global.f32 	%f17, [%rd49+-16];
	mul.wide.s32 	%rd12, %r46, 4;
	add.s64 	%rd13, %rd1, %rd12;
	ld.global.f32 	%f18, [%rd13];
	fma.rn.f32 	%f19, %f17, %f18, %f67;
	ld.global.f32 	%f20, [%rd49+-12];
	add.s64 	%rd15, %rd13, %rd14;
	ld.global.f32 	%f21, [%rd15];
	fma.rn.f32 	%f22, %f20, %f21, %f19;
	ld.global.f32 	%f23, [%rd49+-8];
	add.s64 	%rd16, %rd15, %rd14;
	ld.global.f32 	%f24, [%rd16];
	fma.rn.f32 	%f25, %f23, %f24, %f22;
	ld.global.f32 	%f26, [%rd49+-4];
	add.s64 	%rd17, %rd16, %rd14;
	ld.global.f32 	%f27, [%rd17];
	fma.rn.f32 	%f28, %f26, %f27, %f25;
	ld.global.f32 	%f29, [%rd49];
	add.s64 	%rd18, %rd17, %rd14;
	ld.global.f32 	%f30, [%rd18];
	fma.rn.f32 	%f31, %f29, %f30, %f28;
	ld.global.f32 	%f32, [%rd49+4];
	add.s64 	%rd19, %rd18, %rd14;
	ld.global.f32 	%f33, [%rd19];
	fma.rn.f32 	%f34, %f32, %f33, %f31;
	ld.global.f32 	%f35, [%rd49+8];
	add.s64 	%rd20, %rd19, %rd14;
	ld.global.f32 	%f36, [%rd20];
	fma.rn.f32 	%f37, %f35, %f36, %f34;
	ld.global.f32 	%f38, [%rd49+12];
	add.s64 	%rd21, %rd20, %rd14;
	ld.global.f32 	%f39, [%rd21];
	fma.rn.f32 	%f67, %f38, %f39, %f37;
	add.s32 	%r48, %r48, %r5;
	add.s32 	%r46, %r46, %r5;
	add.s32 	%r45, %r45, 8;
	add.s64 	%rd49, %rd49, 32;
	setp.ne.s32 	%p6, %r45, 0;
	@%p6 bra 	$L__BB3_4;
$L__BB3_5:
	setp.eq.s32 	%p7, %r3, 0;
	@%p7 bra 	$L__BB3_13;
	and.b32  	%r15, %r25, 3;
	setp.lt.u32 	%p8, %r3, 4;
	@%p8 bra 	$L__BB3_8;
	cvt.u64.u32 	%rd22, %r51;
	add.s64 	%rd23, %rd22, %rd3;
	shl.b64 	%rd24, %rd23, 2;
	add.s64 	%rd25, %rd2, %rd24;
	ld.global.f32 	%f41, [%rd25];
	add.s32 	%r38, %r48, %r1;
	mul.wide.s32 	%rd26, %r38, 4;
	add.s64 	%rd27, %rd1, %rd26;
	ld.global.f32 	%f42, [%rd27];
	fma.rn.f32 	%f43, %f41, %f42, %f67;
	ld.global.f32 	%f44, [%rd25+4];
	mul.wide.s32 	%rd28, %r24, 4;
	add.s64 	%rd29, %rd27, %rd28;
	ld.global.f32 	%f45, [%rd29];
	fma.rn.f32 	%f46, %f44, %f45, %f43;
	ld.global.f32 	%f47, [%rd25+8];
	add.s64 	%rd30, %rd29, %rd28;
	ld.global.f32 	%f48, [%rd30];
	fma.rn.f32 	%f49, %f47, %f48, %f46;
	ld.global.f32 	%f50, [%rd25+12];
	add.s64 	%rd31, %rd30, %rd28;
	ld.global.f32 	%f51, [%rd31];
	fma.rn.f32 	%f67, %f50, %f51, %f49;
	shl.b32 	%r39, %r24, 2;
	add.s32 	%r48, %r39, %r48;
	add.s32 	%r51, %r51, 4;
$L__BB3_8:
	setp.eq.s32 	%p9, %r15, 0;
	@%p9 bra 	$L__BB3_13;
	setp.eq.s32 	%p10, %r15, 1;
	@%p10 bra 	$L__BB3_11;
	cvt.u64.u32 	%rd32, %r51;
	add.s64 	%rd33, %rd32, %rd3;
	shl.b64 	%rd34, %rd33, 2;
	add.s64 	%rd35, %rd2, %rd34;
	ld.global.f32 	%f53, [%rd35];
	add.s32 	%r40, %r48, %r1;
	mul.wide.s32 	%rd36, %r40, 4;
	add.s64 	%rd37, %rd1, %rd36;
	ld.global.f32 	%f54, [%rd37];
	fma.rn.f32 	%f55, %f53, %f54, %f67;
	ld.global.f32 	%f56, [%rd35+4];
	mul.wide.s32 	%rd38, %r24, 4;
	add.s64 	%rd39, %rd37, %rd38;
	ld.global.f32 	%f57, [%rd39];
	fma.rn.f32 	%f67, %f56, %f57, %f55;
	shl.b32 	%r41, %r24, 1;
	add.s32 	%r48, %r48, %r41;
	add.s32 	%r51, %r51, 2;
$L__BB3_11:
	and.b32  	%r42, %r25, 1;
	setp.eq.b32 	%p11, %r42, 1;
	not.pred 	%p12, %p11;
	@%p12 bra 	$L__BB3_13;
	cvt.u64.u32 	%rd40, %r51;
	add.s64 	%rd41, %rd40, %rd3;
	shl.b64 	%rd42, %rd41, 2;
	add.s64 	%rd43, %rd2, %rd42;
	ld.global.f32 	%f58, [%rd43];
	add.s32 	%r43, %r48, %r1;
	mul.wide.s32 	%rd44, %r43, 4;
	add.s64 	%rd45, %rd1, %rd44;
	ld.global.f32 	%f59, [%rd45];
	fma.rn.f32 	%f67, %f58, %f59, %f67;
$L__BB3_13:
	mad.lo.s32 	%r44, %r24, %r34, %r1;
	cvta.to.global.u64 	%rd46, %rd7;
	mul.wide.s32 	%rd47, %r44, 4;
	add.s64 	%rd48, %rd46, %rd47;
	st.global.f32 	[%rd48], %f67;
$L__BB3_14:
	ret;

}
	// .globl	_Z24matrix_transpose_productPfS_S_iii
.visible .entry _Z24matrix_transpose_productPfS_S_iii(
	.param .u64 .ptr .align 1 _Z24matrix_transpose_productPfS_S_iii_param_0,
	.param .u64 .ptr .align 1 _Z24matrix_transpose_productPfS_S_iii_param_1,
	.param .u64 .ptr .align 1 _Z24matrix_transpose_productPfS_S_iii_param_2,
	.param .u32 _Z24matrix_transpose_productPfS_S_iii_param_3,
	.param .u32 _Z24matrix_transpose_productPfS_S_iii_param_4,
	.param .u32 _Z24matrix_transpose_productPfS_S_iii_param_5
)
{
	.reg .pred 	%p<9>;
	.reg .b32 	%r<61>;
	.reg .b32 	%f<30>;
	.reg .b64 	%rd<26>;

	ld.param.u64 	%rd4, [_Z24matrix_transpose_productPfS_S_iii_param_0];
	ld.param.u64 	%rd5, [_Z24matrix_transpose_productPfS_S_iii_param_1];
	ld.param.u32 	%r34, [_Z24matrix_transpose_productPfS_S_iii_param_3];
	ld.param.u32 	%r37, [_Z24matrix_transpose_productPfS_S_iii_param_4];
	ld.param.u32 	%r36, [_Z24matrix_transpose_productPfS_S_iii_param_5];
	cvta.to.global.u64 	%rd1, %rd5;
	cvta.to.global.u64 	%rd2, %rd4;
	mov.u32 	%r38, %ntid.x;
	mov.u32 	%r39, %ctaid.x;
	mul.lo.s32 	%r1, %r38, %r39;
	mov.u32 	%r2, %tid.x;
	add.s32 	%r3, %r1, %r2;
	mov.u32 	%r40, %ntid.y;
	mov.u32 	%r41, %ctaid.y;
	mul.lo.s32 	%r4, %r40, %r41;
	mov.u32 	%r5, %tid.y;
	add.s32 	%r42, %r4, %r5;
	setp.ge.s32 	%p1, %r3, %r34;
	setp.ge.s32 	%p2, %r42, %r37;
	or.pred  	%p3, %p1, %p2;
	@%p3 bra 	$L__BB4_9;
	mul.lo.s32 	%r7, %r36, %r37;
	setp.lt.s32 	%p4, %r7, 1;
	mov.f32 	%f29, 0f00000000;
	@%p4 bra 	$L__BB4_8;
	add.s32 	%r44, %r7, -1;
	div.u32 	%r45, %r44, %r37;
	add.s32 	%r8, %r45, 1;
	and.b32  	%r9, %r8, 3;
	setp.lt.u32 	%p5, %r45, 3;
	mov.f32 	%f29, 0f00000000;
	mov.b32 	%r56, 0;
	mov.u32 	%r57, %r56;
	@%p5 bra 	$L__BB4_5;
	and.b32  	%r47, %r8, -4;
	shl.b32 	%r10, %r34, 2;
	shl.b32 	%r11, %r37, 2;
	neg.s32 	%r51, %r47;
	mov.f32 	%f29, 0f00000000;
	mov.b32 	%r57, 0;
	mul.wide.s32 	%rd10, %r37, 4;
	mul.wide.s32 	%rd12, %r34, 4;
	mov.u32 	%r52, %r42;
	mov.u32 	%r54, %r3;
	mov.u32 	%r56, %r57;
$L__BB4_4:
	mul.wide.s32 	%rd6, %r52, 4;
	add.s64 	%rd7, %rd2, %rd6;
	ld.global.f32 	%f12, [%rd7];
	mul.wide.s32 	%rd8, %r54, 4;
	add.s64 	%rd9, %rd1, %rd8;
	ld.global.f32 	%f13, [%rd9];
	fma.rn.f32 	%f14, %f12, %f13, %f29;
	add.s64 	%rd11, %rd7, %rd10;
	ld.global.f32 	%f15, [%rd11];
	add.s64 	%rd13, %rd9, %rd12;
	ld.global.f32 	%f16, [%rd13];
	fma.rn.f32 	%f17, %f15, %f16, %f14;
	add.s64 	%rd14, %rd11, %rd10;
	ld.global.f32 	%f18, [%rd14];
	add.s64 	%rd15, %rd13, %rd12;
	ld.global.f32 	%f19, [%rd15];
	fma.rn.f32 	%f20, %f18, %f19, %f17;
	add.s64 	%rd16, %rd14, %rd10;
	ld.global.f32 	%f21, [%rd16];
	add.s64 	%rd17, %rd15, %rd12;
	ld.global.f32 	%f22, [%rd17];
	fma.rn.f32 	%f29, %f21, %f22, %f20;
	add.s32 	%r56, %r56, %r10;
	add.s32 	%r54, %r54, %r10;
	add.s32 	%r57, %r57, %r11;
	add.s32 	%r52, %r52, %r11;
	add.s32 	%r51, %r51, 4;
	setp.ne.s32 	%p6, %r51, 0;
	@%p6 bra 	$L__BB4_4;
$L__BB4_5:
	setp.eq.s32 	%p7, %r9, 0;
	@%p7 bra 	$L__BB4_8;
	add.s32 	%r48, %r2, %r56;
	add.s32 	%r60, %r48, %r1;
	add.s32 	%r49, %r5, %r57;
	add.s32 	%r59, %r49, %r4;
	neg.s32 	%r58, %r9;
$L__BB4_7:
	.pragma "nounroll";
	mul.wide.s32 	%rd18, %r60, 4;
	add.s64 	%rd19, %rd1, %rd18;
	mul.wide.s32 	%rd20, %r59, 4;
	add.s64 	%rd21, %rd2, %rd20;
	ld.global.f32 	%f23, [%rd21];
	ld.global.f32 	%f24, [%rd19];
	fma.rn.f32 	%f29, %f23, %f24, %f29;
	add.s32 	%r60, %r60, %r34;
	add.s32 	%r59, %r59, %r37;
	add.s32 	%r58, %r58, 1;
	setp.ne.s32 	%p8, %r58, 0;
	@%p8 bra 	$L__BB4_7;
$L__BB4_8:
	ld.param.u64 	%rd25, [_Z24matrix_transpose_productPfS_S_iii_param_2];
	mad.lo.s32 	%r50, %r34, %r42, %r3;
	cvta.to.global.u64 	%rd22, %rd25;
	mul.wide.s32 	%rd23, %r50, 4;
	add.s64 	%rd24, %rd22, %rd23;
	st.global.f32 	[%rd24], %f29;
$L__BB4_9:
	ret;

}
	// .globl	_Z24matrix_product_transposePfS_S_iii
.visible .entry _Z24matrix_product_transposePfS_S_iii(
	.param .u64 .ptr .align 1 _Z24matrix_product_transposePfS_S_iii_param_0,
	.param .u64 .ptr .align 1 _Z24matrix_product_transposePfS_S_iii_param_1,
	.param .u64 .ptr .align 1 _Z24matrix_product_transposePfS_S_iii_param_2,
	.param .u32 _Z24matrix_product_transposePfS_S_iii_param_3,
	.param .u32 _Z24matrix_product_transposePfS_S_iii_param_4,
	.param .u32 _Z24matrix_product_transposePfS_S_iii_param_5
)
{
	.reg .pred 	%p<13>;
	.reg .b32 	%r<50>;
	.reg .b32 	%f<112>;
	.reg .b64 	%rd<43>;

	ld.param.u64 	%rd11, [_Z24matrix_product_transposePfS_S_iii_param_0];
	ld.param.u64 	%rd12, [_Z24matrix_product_transposePfS_S_iii_param_1];
	ld.param.u64 	%rd10, [_Z24matrix_product_transposePfS_S_iii_param_2];
	ld.param.u32 	%r25, [_Z24matrix_product_transposePfS_S_iii_param_3];
	ld.param.u32 	%r27, [_Z24matrix_product_transposePfS_S_iii_param_4];
	ld.param.u32 	%r26, [_Z24matrix_product_transposePfS_S_iii_param_5];
	cvta.to.global.u64 	%rd1, %rd12;
	cvta.to.global.u64 	%rd2, %rd11;
	mov.u32 	%r29, %ntid.x;
	mov.u32 	%r30, %ctaid.x;
	mov.u32 	%r31, %tid.x;
	mad.lo.s32 	%r1, %r29, %r30, %r31;
	mov.u32 	%r32, %ntid.y;
	mov.u32 	%r33, %ctaid.y;
	mov.u32 	%r34, %tid.y;
	mad.lo.s32 	%r35, %r32, %r33, %r34;
	setp.ge.s32 	%p1, %r1, %r25;
	setp.ge.s32 	%p2, %r35, %r27;
	or.pred  	%p3, %p1, %p2;
	@%p3 bra 	$L__BB5_15;
	setp.lt.s32 	%p4, %r26, 1;
	mov.f32 	%f111, 0f00000000;
	@%p4 bra 	$L__BB5_14;
	mul.lo.s32 	%r3, %r26, %r35;
	mul.lo.s32 	%r4, %r26, %r1;
	and.b32  	%r5, %r26, 15;
	setp.lt.u32 	%p5, %r26, 16;
	mov.f32 	%f111, 0f00000000;
	mov.b32 	%r46, 0;
	@%p5 bra 	$L__BB5_5;
	and.b32  	%r46, %r26, 2147483632;
	neg.s32 	%r44, %r46;
	mul.wide.u32 	%rd13, %r3, 4;
	add.s64 	%rd14, %rd13, %rd2;
	add.s64 	%rd41, %rd14, 32;
	add.s64 	%rd4, %rd1, 32;
	mov.f32 	%f111, 0f00000000;
	mov.u32 	%r43, %r4;
$L__BB5_4:
	.pragma "nounroll";
	mul.wide.s32 	%rd15, %r43, 4;
	add.s64 	%rd16, %rd4, %rd15;
	ld.global.f32 	%f18, [%rd41+-32];
	ld.global.f32 	%f19, [%rd16+-32];
	fma.rn.f32 	%f20, %f18, %f19, %f111;
	ld.global.f32 	%f21, [%rd41+-28];
	ld.global.f32 	%f22, [%rd16+-28];
	fma.rn.f32 	%f23, %f21, %f22, %f20;
	ld.global.f32 	%f24, [%rd41+-24];
	ld.global.f32 	%f25, [%rd16+-24];
	fma.rn.f32 	%f26, %f24, %f25, %f23;
	ld.global.f32 	%f27, [%rd41+-20];
	ld.global.f32 	%f28, [%rd16+-20];
	fma.rn.f32 	%f29, %f27, %f28, %f26;
	ld.global.f32 	%f30, [%rd41+-16];
	ld.global.f32 	%f31, [%rd16+-16];
	fma.rn.f32 	%f32, %f30, %f31, %f29;
	ld.global.f32 	%f33, [%rd41+-12];
	ld.global.f32 	%f34, [%rd16+-12];
	fma.rn.f32 	%f35, %f33, %f34, %f32;
	ld.global.f32 	%f36, [%rd41+-8];
	ld.global.f32 	%f37, [%rd16+-8];
	fma.rn.f32 	%f38, %f36, %f37, %f35;
	ld.global.f32 	%f39, [%rd41+-4];
	ld.global.f32 	%f40, [%rd16+-4];
	fma.rn.f32 	%f41, %f39, %f40, %f38;
	ld.global.f32 	%f42, [%rd41];
	ld.global.f32 	%f43, [%rd16];
	fma.rn.f32 	%f44, %f42, %f43, %f41;
	ld.global.f32 	%f45, [%rd41+4];
	ld.global.f32 	%f46, [%rd16+4];
	fma.rn.f32 	%f47, %f45, %f46, %f44;
	ld.global.f32 	%f48, [%rd41+8];
	ld.global.f32 	%f49, [%rd16+8];
	fma.rn.f32 	%f50, %f48, %f49, %f47;
	ld.global.f32 	%f51, [%rd41+12];
	ld.global.f32 	%f52, [%rd16+12];
	fma.rn.f32 	%f53, %f51, %f52, %f50;
	ld.global.f32 	%f54, [%rd41+16];
	ld.global.f32 	%f55, [%rd16+16];
	fma.rn.f32 	%f56, %f54, %f55, %f53;
	ld.global.f32 	%f57, [%rd41+20];
	ld.global.f32 	%f58, [%rd16+20];
	fma.rn.f32 	%f59, %f57, %f58, %f56;
	ld.global.f32 	%f60, [%rd41+24];
	ld.global.f32 	%f61, [%rd16+24];
	fma.rn.f32 	%f62, %f60, %f61, %f59;
	ld.global.f32 	%f63, [%rd41+28];
	ld.global.f32 	%f64, [%rd16+28];
	fma.rn.f32 	%f111, %f63, %f64, %f62;
	add.s32 	%r44, %r44, 16;
	add.s64 	%rd41, %rd41, 64;
	add.s32 	%r43, %r43, 16;
	setp.ne.s32 	%p6, %r44, 0;
	@%p6 bra 	$L__BB5_4;
$L__BB5_5:
	setp.eq.s32 	%p7, %r5, 0;
	@%p7 bra 	$L__BB5_14;
	and.b32  	%r13, %r26, 7;
	setp.lt.u32 	%p8, %r5, 8;
	@%p8 bra 	$L__BB5_8;
	add.s32 	%r37, %r46, %r3;
	mul.wide.u32 	%rd17, %r37, 4;
	add.s64 	%rd18, %rd2, %rd17;
	ld.global.f32 	%f66, [%rd18];
	add.s32 	%r38, %r46, %r4;
	mul.wide.s32 	%rd19, %r38, 4;
	add.s64 	%rd20, %rd1, %rd19;
	ld.global.f32 	%f67, [%rd20];
	fma.rn.f32 	%f68, %f66, %f67, %f111;
	cvt.u64.u32 	%rd21, %r3;
	cvt.u64.u32 	%rd22, %r46;
	add.s64 	%rd23, %rd22, %rd21;
	shl.b64 	%rd24, %rd23, 2;
	add.s64 	%rd25, %rd2, %rd24;
	ld.global.f32 	%f69, [%rd25+4];
	ld.global.f32 	%f70, [%rd20+4];
	fma.rn.f32 	%f71, %f69, %f70, %f68;
	ld.global.f32 	%f72, [%rd25+8];
	ld.global.f32 	%f73, [%rd20+8];
	fma.rn.f32 	%f74, %f72, %f73, %f71;
	ld.global.f32 	%f75, [%rd25+12];
	ld.global.f32 	%f76, [%rd20+12];
	fma.rn.f32 	%f77, %f75, %f76, %f74;
	ld.global.f32 	%f78, [%rd25+16];
	ld.global.f32 	%f79, [%rd20+16];
	fma.rn.f32 	%f80, %f78, %f79, %f77;
	ld.global.f32 	%f81, [%rd25+20];
	ld.global.f32 	%f82, [%rd20+20];
	fma.rn.f32 	%f83, %f81, %f82, %f80;
	ld.global.f32 	%f84, [%rd25+24];
	ld.global.f32 	%f85, [%rd20+24];
	fma.rn.f32 	%f86, %f84, %f85, %f83;
	ld.global.f32 	%f87, [%rd25+28];
	ld.global.f32 	%f88, [%rd20+28];
	fma.rn.f32 	%f111, %f87, %f88, %f86;
	add.s32 	%r46, %r46, 8;
$L__BB5_8:
	setp.eq.s32 	%p9, %r13, 0;
	@%p9 bra 	$L__BB5_14;
	and.b32  	%r16, %r26, 3;
	setp.lt.u32 	%p10, %r13, 4;
	@%p10 bra 	$L__BB5_11;
	add.s32 	%r39, %r46, %r3;
	mul.wide.u32 	%rd26, %r39, 4;
	add.s64 	%rd27, %rd2, %rd26;
	ld.global.f32 	%f90, [%rd27];
	add.s32 	%r40, %r46, %r4;
	mul.wide.s32 	%rd28, %r40, 4;
	add.s64 	%rd29, %rd1, %rd28;
	ld.global.f32 	%f91, [%rd29];
	fma.rn.f32 	%f92, %f90, %f91, %f111;
	cvt.u64.u32 	%rd30, %r3;
	cvt.u64.u32 	%rd31, %r46;
	add.s64 	%rd32, %rd31, %rd30;
	shl.b64 	%rd33, %rd32, 2;
	add.s64 	%rd34, %rd2, %rd33;
	ld.global.f32 	%f93, [%rd34+4];
	ld.global.f32 	%f94, [%rd29+4];
	fma.rn.f32 	%f95, %f93, %f94, %f92;
	ld.global.f32 	%f96, [%rd34+8];
	ld.global.f32 	%f97, [%rd29+8];
	fma.rn.f32 	%f98, %f96, %f97, %f95;
	ld.global.f32 	%f99, [%rd34+12];
	ld.global.f32 	%f100, [%rd29+12];
	fma.rn.f32 	%f111, %f99, %f100, %f98;
	add.s32 	%r46, %r46, 4;
$L__BB5_11:
	setp.eq.s32 	%p11, %r16, 0;
	@%p11 bra 	$L__BB5_14;
	add.s32 	%r49, %r46, %r4;
	add.s32 	%r41, %r46, %r3;
	mul.wide.u32 	%rd35, %r41, 4;
	add.s64 	%rd42, %rd2, %rd35;
	neg.s32 	%r48, %r16;
$L__BB5_13:
	.pragma "nounroll";
	mul.wide.s32 	%rd36, %r49, 4;
	add.s64 	%rd37, %rd1, %rd36;
	ld.global.f32 	%f101, [%rd42];
	ld.global.f32 	%f102, [%rd37];
	fma.rn.f32 	%f111, %f101, %f102, %f111;
	add.s32 	%r49, %r49, 1;
	add.s64 	%rd42, %rd42, 4;
	add.s32 	%r48, %r48, 1;
	setp.ne.s32 	%p12, %r48, 0;
	@%p12 bra 	$L__BB5_13;
$L__BB5_14:
	mad.lo.s32 	%r42, %r25, %r35, %r1;
	cvta.to.global.u64 	%rd38, %rd10;
	mul.wide.s32 	%rd39, %r42, 4;
	add.s64 	%rd40, %rd38, %rd39;
	st.global.f32 	[%rd40], %f111;
$L__BB5_15:
	ret;

}
	// .globl	_Z18matrix_dot_productPfS_S_ii
.visible .entry _Z18matrix_dot_productPfS_S_ii(
	.param .u64 .ptr .align 1 _Z18matrix_dot_productPfS_S_ii_param_0,
	.param .u64 .ptr .align 1 _Z18matrix_dot_productPfS_S_ii_param_1,
	.param .u64 .ptr .align 1 _Z18matrix_dot_productPfS_S_ii_param_2,
	.param .u32 _Z18matrix_dot_productPfS_S_ii_param_3,
	.param .u32 _Z18matrix_dot_productPfS_S_ii_param_4
)
{
	.reg .pred 	%p<4>;
	.reg .b32 	%r<14>;
	.reg .b32 	%f<4>;
	.reg .b64 	%rd<11>;

	ld.param.u64 	%rd1, [_Z18matrix_dot_productPfS_S_ii_param_0];
	ld.param.u64 	%rd2, [_Z18matrix_dot_productPfS_S_ii_param_1];
	ld.param.u64 	%rd3, [_Z18matrix_dot_productPfS_S_ii_param_2];
	ld.param.u32 	%r3, [_Z18matrix_dot_productPfS_S_ii_param_3];
	ld.param.u32 	%r4, [_Z18matrix_dot_productPfS_S_ii_param_4];
	mov.u32 	%r6, %ntid.x;
	mov.u32 	%r7, %ctaid.x;
	mov.u32 	%r8, %tid.x;
	mad.lo.s32 	%r1, %r6, %r7, %r8;
	mov.u32 	%r9, %ntid.y;
	mov.u32 	%r10, %ctaid.y;
	mov.u32 	%r11, %tid.y;
	mad.lo.s32 	%r12, %r9, %r10, %r11;
	setp.ge.s32 	%p1, %r1, %r3;
	setp.ge.s32 	%p2, %r12, %r4;
	or.pred  	%p3, %p1, %p2;
	@%p3 bra 	$L__BB6_2;
	cvta.to.global.u64 	%rd4, %rd1;
	cvta.to.global.u64 	%rd5, %rd2;
	cvta.to.global.u64 	%rd6, %rd3;
	mad.lo.s32 	%r13, %r3, %r12, %r1;
	mul.wide.s32 	%rd7, %r13, 4;
	add.s64 	%rd8, %rd4, %rd7;
	ld.global.f32 	%f1, [%rd8];
	add.s64 	%rd9, %rd5, %rd7;
	ld.global.f32 	%f2, [%rd9];
	mul.f32 	%f3, %f1, %f2;
	add.s64 	%rd10, %rd6, %rd7;
	st.global.f32 	[%rd10], %f3;
$L__BB6_2:
	ret;

}
	// .globl	_Z4tanhPfii
.visible .entry _Z4tanhPfii(
	.param .u64 .ptr .align 1 _Z4tanhPfii_param_0,
	.param .u32 _Z4tanhPfii_param_1,
	.param .u32 _Z4tanhPfii_param_2
)
{
	.reg .pred 	%p<4>;
	.reg .b32 	%r<16>;
	.reg .b32 	%f<15>;
	.reg .b64 	%rd<5>;

	ld.param.u64 	%rd1, [_Z4tanhPfii_param_0];
	ld.param.u32 	%r3, [_Z4tanhPfii_param_1];
	ld.param.u32 	%r4, [_Z4tanhPfii_param_2];
	mov.u32 	%r6, %ntid.x;
	mov.u32 	%r7, %ctaid.x;
	mov.u32 	%r8, %tid.x;
	mad.lo.s32 	%r1, %r6, %r7, %r8;
	mov.u32 	%r9, %ntid.y;
	mov.u32 	%r10, %ctaid.y;
	mov.u32 	%r11, %tid.y;
	mad.lo.s32 	%r12, %r9, %r10, %r11;
	setp.ge.s32 	%p1, %r1, %r3;
	setp.ge.s32 	%p2, %r12, %r4;
	or.pred  	%p3, %p1, %p2;
	@%p3 bra 	$L__BB7_2;
	cvta.to.global.u64 	%rd2, %rd1;
	mad.lo.s32 	%r13, %r3, %r12, %r1;
	mul.wide.s32 	%rd3, %r13, 4;
	add.s64 	%rd4, %rd2, %rd3;
	ld.global.f32 	%f1, [%rd4];
	fma.rn.f32 	%f2, %f1, 0f3BBB989D, 0f3F000000;
	cvt.sat.f32.f32 	%f3, %f2;
	mov.f32 	%f4, 0f4B400001;
	mov.f32 	%f5, 0f437C0000;
	fma.rm.f32 	%f6, %f3, %f5, %f4;
	add.f32 	%f7, %f6, 0fCB40007F;
	neg.f32 	%f8, %f7;
	fma.rn.f32 	%f9, %f1, 0f3FB8AA3B, %f8;
	fma.rn.f32 	%f10, %f1, 0f32A57060, %f9;
	mov.b32 	%r14, %f6;
	shl.b32 	%r15, %r14, 23;
	mov.b32 	%f11, %r15;
	ex2.approx.ftz.f32 	%f12, %f10;
	fma.rn.f32 	%f13, %f12, %f11, 0f3F800000;
	rcp.rn.f32 	%f14, %f13;
	st.global.f32 	[%rd4], %f14;
$L__BB7_2:
	ret;

}
	// .globl	_Z11exponentialPfi
.visible .entry _Z11exponentialPfi(
	.param .u64 .ptr .align 1 _Z11exponentialPfi_param_0,
	.param .u32 _Z11exponentialPfi_param_1
)
{
	.reg .pred 	%p<2>;
	.reg .b32 	%r<8>;
	.reg .b32 	%f<14>;
	.reg .b64 	%rd<5>;

	ld.param.u64 	%rd1, [_Z11exponentialPfi_param_0];
	ld.param.u32 	%r2, [_Z11exponentialPfi_param_1];
	mov.u32 	%r3, %ctaid.x;
	mov.u32 	%r4, %ntid.x;
	mov.u32 	%r5, %tid.x;
	mad.lo.s32 	%r1, %r3, %r4, %r5;
	setp.ge.s32 	%p1, %r1, %r2;
	@%p1 bra 	$L__BB8_2;
	cvta.to.global.u64 	%rd2, %rd1;
	mul.wide.s32 	%rd3, %r1, 4;
	add.s64 	%rd4, %rd2, %rd3;
	ld.global.f32 	%f1, [%rd4];
	fma.rn.f32 	%f2, %f1, 0f3BBB989D, 0f3F000000;
	cvt.sat.f32.f32 	%f3, %f2;
	mov.f32 	%f4, 0f4B400001;
	mov.f32 	%f5, 0f437C0000;
	fma.rm.f32 	%f6, %f3, %f5, %f4;
	add.f32 	%f7, %f6, 0fCB40007F;
	neg.f32 	%f8, %f7;
	fma.rn.f32 	%f9, %f1, 0f3FB8AA3B, %f8;
	fma.rn.f32 	%f10, %f1, 0f32A57060, %f9;
	mov.b32 	%r6, %f6;
	shl.b32 	%r7, %r6, 23;
	mov.b32 	%f11, %r7;
	ex2.approx.ftz.f32 	%f12, %f10;
	mul.f32 	%f13, %f12, %f11;
	st.global.f32 	[%rd4], %f13;
$L__BB8_2:
	ret;

}
	// .globl	_Z11subtractionPfS_S_i
.visible .entry _Z11subtractionPfS_S_i(
	.param .u64 .ptr .align 1 _Z11subtractionPfS_S_i_param_0,
	.param .u64 .ptr .align 1 _Z11subtractionPfS_S_i_param_1,
	.param .u64 .ptr .align 1 _Z11subtractionPfS_S_i_param_2,
	.param .u32 _Z11subtractionPfS_S_i_param_3
)
{
	.reg .pred 	%p<2>;
	.reg .b32 	%r<6>;
	.reg .b32 	%f<4>;
	.reg .b64 	%rd<11>;

	ld.param.u64 	%rd1, [_Z11subtractionPfS_S_i_param_0];
	ld.param.u64 	%rd2, [_Z11subtractionPfS_S_i_param_1];
	ld.param.u64 	%rd3, [_Z11subtractionPfS_S_i_param_2];
	ld.param.u32 	%r2, [_Z11subtractionPfS_S_i_param_3];
	mov.u32 	%r3, %ctaid.x;
	mov.u32 	%r4, %ntid.x;
	mov.u32 	%r5, %tid.x;
	mad.lo.s32 	%r1, %r3, %r4, %r5;
	setp.ge.s32 	%p1, %r1, %r2;
	@%p1 bra 	$L__BB9_2;
	cvta.to.global.u64 	%rd4, %rd2;
	cvta.to.global.u64 	%rd5, %rd3;
	cvta.to.global.u64 	%rd6, %rd1;
	mul.wide.s32 	%rd7, %r1, 4;
	add.s64 	%rd8, %rd4, %rd7;
	ld.global.f32 	%f1, [%rd8];
	add.s64 	%rd9, %rd5, %rd7;
	ld.global.f32 	%f2, [%rd9];
	sub.f32 	%f3, %f1, %f2;
	add.s64 	%rd10, %rd6, %rd7;
	st.global.f32 	[%rd10], %f3;
$L__BB9_2:
	ret;

}
	// .globl	_Z18scalar_subtractionPfS_ii
.visible .entry _Z18scalar_subtractionPfS_ii(
	.param .u64 .ptr .align 1 _Z18scalar_subtractionPfS_ii_param_0,
	.param .u64 .ptr .align 1 _Z18scalar_subtractionPfS_ii_param_1,
	.param .u32 _Z18scalar_subtractionPfS_ii_param_2,
	.param .u32 _Z18scalar_subtractionPfS_ii_param_3
)
{
	.reg .pred 	%p<4>;
	.reg .b32 	%r<14>;
	.reg .b32 	%f<4>;
	.reg .b64 	%rd<8>;

	ld.param.u64 	%rd1, [_Z18scalar_subtractionPfS_ii_param_0];
	ld.param.u64 	%rd2, [_Z18scalar_subtractionPfS_ii_param_1];
	ld.param.u32 	%r3, [_Z18scalar_subtractionPfS_ii_param_2];
	ld.param.u32 	%r4, [_Z18scalar_subtractionPfS_ii_param_3];
	mov.u32 	%r6, %ntid.x;
	mov.u32 	%r7, %ctaid.x;
	mov.u32 	%r8, %tid.x;
	mad.lo.s32 	%r1, %r6, %r7, %r8;
	mov.u32 	%r9, %ntid.y;
	mov.u32 	%r10, %ctaid.y;
	mov.u32 	%r11, %tid.y;
	mad.lo.s32 	%r12, %r9, %r10, %r11;
	setp.ge.s32 	%p1, %r1, %r3;
	setp.ge.s32 	%p2, %r12, %r4;
	or.pred  	%p3, %p1, %p2;
	@%p3 bra 	$L__BB10_2;
	cvta.to.global.u64 	%rd3, %rd2;
	cvta.to.global.u64 	%rd4, %rd1;
	mad.lo.s32 	%r13, %r3, %r12, %r1;
	mul.wide.s32 	%rd5, %r13, 4;
	add.s64 	%rd6, %rd3, %rd5;
	ld.global.f32 	%f1, [%rd6];
	mov.f32 	%f2, 0f3F800000;
	sub.f32 	%f3, %f2, %f1;
	add.s64 	%rd7, %rd4, %rd5;
	st.global.f32 	[%rd7], %f3;
$L__BB10_2:
	ret;

}
	// .globl	_Z9transposePfS_ii
.visible .entry _Z9transposePfS_ii(
	.param .u64 .ptr .align 1 _Z9transposePfS_ii_param_0,
	.param .u64 .ptr .align 1 _Z9transposePfS_ii_param_1,
	.param .u32 _Z9transposePfS_ii_param_2,
	.param .u32 _Z9transposePfS_ii_param_3
)
{
	.reg .pred 	%p<4>;
	.reg .b32 	%r<15>;
	.reg .b32 	%f<2>;
	.reg .b64 	%rd<9>;

	ld.param.u64 	%rd1, [_Z9transposePfS_ii_param_0];
	ld.param.u64 	%rd2, [_Z9transposePfS_ii_param_1];
	ld.param.u32 	%r3, [_Z9transposePfS_ii_param_2];
	ld.param.u32 	%r5, [_Z9transposePfS_ii_param_3];
	mov.u32 	%r6, %ctaid.x;
	mov.u32 	%r7, %ntid.x;
	mov.u32 	%r8, %tid.x;
	mad.lo.s32 	%r1, %r6, %r7, %r8;
	mov.u32 	%r9, %ctaid.y;
	mov.u32 	%r10, %ntid.y;
	mov.u32 	%r11, %tid.y;
	mad.lo.s32 	%r12, %r9, %r10, %r11;
	setp.ge.s32 	%p1, %r1, %r3;
	setp.ge.s32 	%p2, %r12, %r5;
	or.pred  	%p3, %p1, %p2;
	@%p3 bra 	$L__BB11_2;
	cvta.to.global.u64 	%rd3, %rd2;
	cvta.to.global.u64 	%rd4, %rd1;
	mad.lo.s32 	%r13, %r5, %r1, %r12;
	mul.wide.s32 	%rd5, %r13, 4;
	add.s64 	%rd6, %rd3, %rd5;
	ld.global.f32 	%f1, [%rd6];
	mad.lo.s32 	%r14, %r3, %r12, %r1;
	mul.wide.s32 	%rd7, %r14, 4;
	add.s64 	%rd8, %rd4, %rd7;
	st.global.f32 	[%rd8], %f1;
$L__BB11_2:
	ret;

}


// ===== COMPILED SASS (sm_100) =====

	.target	sm_100

	.elftype	@"ET_EXEC"


//--------------------- .note.nv.tkinfo           --------------------------
	.section	.note.nv.tkinfo,"",@"SHT_NOTE"
	.sectionflags	@"SHF_NOTE_NV_TKINFO"
	.tkinfo
        /*0018*/ 	.word	0x00000002
        /*0030*/ 	.string	""
        /*0030*/ 	.string	"ptxas"
        /*0030*/ 	.string	"Cuda compilation tools, release 13.0, V13.0.88"
        /*0030*/ 	.string	"Build cuda_13.0.r13.0/compiler.36424714_0"
        /*0030*/ 	.string	"-arch sm_100 -m 64 "



//--------------------- .note.nv.cuinfo           --------------------------
	.section	.note.nv.cuinfo,"",@"SHT_NOTE"
	.sectionflags	@"SHF_NOTE_NV_CUINFO"
        /*0018*/ 	.short	0x0002
        /*001a*/ 	.short	0x0064
        /*001c*/ 	.short	0x0082
	.zero		2


//--------------------- .nv.info                  --------------------------
	.section	.nv.info,"",@"SHT_CUDA_INFO"
	.align	4


	//----- nvinfo : EIATTR_REGCOUNT
	.align		4
        /*0000*/ 	.byte	0x04, 0x2f
        /*0002*/ 	.short	(.L_1 - .L_0)
	.align		4
.L_0:
        /*0004*/ 	.word	index@(_Z11convolutionPfS_S_iiii)
        /*0008*/ 	.word	0x00000020


	//----- nvinfo : EIATTR_FRAME_SIZE
	.align		4
.L_1:
        /*000c*/ 	.byte	0x04, 0x11
        /*000e*/ 	.short	(.L_3 - .L_2)
	.align		4
.L_2:
        /*0010*/ 	.word	index@(_Z11convolutionPfS_S_iiii)
        /*0014*/ 	.word	0x00000000


	//----- nvinfo : EIATTR_REGCOUNT
	.align		4
.L_3:
        /*0018*/ 	.byte	0x04, 0x2f
        /*001a*/ 	.short	(.L_5 - .L_4)
	.align		4
.L_4:
        /*001c*/ 	.word	index@(_Z13convolution3DPfS_S_iiii)
        /*0020*/ 	.word	0x00000020


	//----- nvinfo : EIATTR_FRAME_SIZE
	.align		4
.L_5:
        /*0024*/ 	.byte	0x04, 0x11
        /*0026*/ 	.short	(.L_7 - .L_6)
	.align		4
.L_6:
        /*0028*/ 	.word	index@(_Z13convolution3DPfS_S_iiii)
        /*002c*/ 	.word	0x00000000


	//----- nvinfo : EIATTR_REGCOUNT
	.align		4
.L_7:
        /*0030*/ 	.byte	0x04, 0x2f
        /*0032*/ 	.short	(.L_9 - .L_8)
	.align		4
.L_8:
        /*0034*/ 	.word	index@(_Z11avg_poolingPfS_iiiii)
        /*0038*/ 	.word	0x00000010


	//----- nvinfo : EIATTR_FRAME_SIZE
	.align		4
.L_9:
        /*003c*/ 	.byte	0x04, 0x11
        /*003e*/ 	.short	(.L_11 - .L_10)
	.align		4
.L_10:
        /*0040*/ 	.word	index@(_Z11avg_poolingPfS_iiiii)
        /*0044*/ 	.word	0x00000000


	//----- nvinfo : EIATTR_REGCOUNT
	.align		4
.L_11:
        /*0048*/ 	.byte	0x04, 0x2f
        /*004a*/ 	.short	(.L_13 - .L_12)
	.align		4
.L_12:
        /*004c*/ 	.word	index@(_Z14matrix_productPfS_S_iii)
        /*0050*/ 	.word	0x00000020


	//----- nvinfo : EIATTR_FRAME_SIZE
	.align		4
.L_13:
        /*0054*/ 	.byte	0x04, 0x11
        /*0056*/ 	.short	(.L_15 - .L_14)
	.align		4
.L_14:
        /*0058*/ 	.word	index@(_Z14matrix_productPfS_S_iii)
        /*005c*/ 	.word	0x00000000


	//----- nvinfo : EIATTR_REGCOUNT
	.align		4
.L_15:
        /*0060*/ 	.byte	0x04, 0x2f
        /*0062*/ 	.short	(.L_17 - .L_16)
	.align		4
.L_16:
        /*0064*/ 	.word	index@(_Z24matrix_transpose_productPfS_S_iii)
        /*0068*/ 	.word	0x00000020


	//----- nvinfo : EIATTR_FRAME_SIZE
	.align		4
.L_17:
        /*006c*/ 	.byte	0x04, 0x11
        /*006e*/ 	.short	(.L_19 - .L_18)
	.align		4
.L_18:
        /*0070*/ 	.word	index@(_Z24matrix_transpose_productPfS_S_iii)
        /*0074*/ 	.word	0x00000000


	//----- nvinfo : EIATTR_REGCOUNT
	.align		4
.L_19:
        /*0078*/ 	.byte	0x04, 0x2f
        /*007a*/ 	.short	(.L_21 - .L_20)
	.align		4
.L_20:
        /*007c*/ 	.word	index@(_Z24matrix_product_transposePfS_S_iii)
        /*0080*/ 	.word	0x0000001f


	//----- nvinfo : EIATTR_FRAME_SIZE
	.align		4
.L_21:
        /*0084*/ 	.byte	0x04, 0x11
        /*0086*/ 	.short	(.L_23 - .L_22)
	.align		4
.L_22:
        /*0088*/ 	.word	index@(_Z24matrix_product_transposePfS_S_iii)
        /*008c*/ 	.word	0x00000000


	//----- nvinfo : EIATTR_REGCOUNT
	.align		4
.L_23:
        /*0090*/ 	.byte	0x04, 0x2f
        /*0092*/ 	.short	(.L_25 - .L_24)
	.align		4
.L_24:
        /*0094*/ 	.word	index@(_Z18matrix_dot_productPfS_S_ii)
        /*0098*/ 	.word	0x0000000c


	//----- nvinfo : EIATTR_FRAME_SIZE
	.align		4
.L_25:
        /*009c*/ 	.byte	0x04, 0x11
        /*009e*/ 	.short	(.L_27 - .L_26)
	.align		4
.L_26:
        /*00a0*/ 	.word	index@(_Z18matrix_dot_productPfS_S_ii)
        /*00a4*/ 	.word	0x00000000


	//----- nvinfo : EIATTR_REGCOUNT
	.align		4
.L_27:
        /*00a8*/ 	.byte	0x04, 0x2f
        /*00aa*/ 	.short	(.L_29 - .L_28)
	.align		4
.L_28:
        /*00ac*/ 	.word	index@(_Z4tanhPfii)
        /*00b0*/ 	.word	0x0000000f


	//----- nvinfo : EIATTR_FRAME_SIZE
	.align		4
.L_29:
        /*00b4*/ 	.byte	0x04, 0x11
        /*00b6*/ 	.short	(.L_31 - .L_30)
	.align		4
.L_30:
        /*00b8*/ 	.word	index@($__internal_0_$__cuda_sm20_rcp_rn_f32_slowpath)
        /*00bc*/ 	.word	0x00000000


	//----- nvinfo : EIATTR_FRAME_SIZE
	.align		4
.L_31:
        /*00c0*/ 	.byte	0x04, 0x11
        /*00c2*/ 	.short	(.L_33 - .L_32)
	.align		4
.L_32:
        /*00c4*/ 	.word	index@(_Z4tanhPfii)
        /*00c8*/ 	.word	0x00000000


	//----- nvinfo : EIATTR_REGCOUNT
	.align		4
.L_33:
        /*00cc*/ 	.byte	0x04, 0x2f
        /*00ce*/ 	.short	(.L_35 - .L_34)
	.align		4
.L_34:
        /*00d0*/ 	.word	index@(_Z11exponentialPfi)
        /*00d4*/ 	.word	0x0000000a


	//----- nvinfo : EIATTR_FRAME_SIZE
	.align		4
.L_35:
        /*00d8*/ 	.byte	0x04, 0x11
        /*00da*/ 	.short	(.L_37 - .L_36)
	.align		4
.L_36:
        /*00dc*/ 	.word	index@(_Z11exponentialPfi)
        /*00e0*/ 	.word	0x00000000


	//----- nvinfo : EIATTR_REGCOUNT
	.align		4
.L_37:
        /*00e4*/ 	.byte	0x04, 0x2f
        /*00e6*/ 	.short	(.L_39 - .L_38)
	.align		4
.L_38:
        /*00e8*/ 	.word	index@(_Z11subtractionPfS_S_i)
        /*00ec*/ 	.word	0x0000000c


	//----- nvinfo : EIATTR_FRAME_SIZE
	.align		4
.L_39:
        /*00f0*/ 	.byte	0x04, 0x11
        /*00f2*/ 	.short	(.L_41 - .L_40)
	.align		4
.L_40:
        /*00f4*/ 	.word	index@(_Z11subtractionPfS_S_i)
        /*00f8*/ 	.word	0x00000000


	//----- nvinfo : EIATTR_REGCOUNT
	.align		4
.L_41:
        /*00fc*/ 	.byte	0x04, 0x2f
        /*00fe*/ 	.short	(.L_43 - .L_42)
	.align		4
.L_42:
        /*0100*/ 	.word	index@(_Z18scalar_subtractionPfS_ii)
        /*0104*/ 	.word	0x0000000a


	//----- nvinfo : EIATTR_FRAME_SIZE
	.align		4
.L_43:
        /*0108*/ 	.byte	0x04, 0x11
        /*010a*/ 	.short	(.L_45 - .L_44)
	.align		4
.L_44:
        /*010c*/ 	.word	index@(_Z18scalar_subtractionPfS_ii)
        /*0110*/ 	.word	0x00000000


	//----- nvinfo : EIATTR_REGCOUNT
	.align		4
.L_45:
        /*0114*/ 	.byte	0x04, 0x2f
        /*0116*/ 	.short	(.L_47 - .L_46)
	.align		4
.L_46:
        /*0118*/ 	.word	index@(_Z9transposePfS_ii)
        /*011c*/ 	.word	0x0000000a


	//----- nvinfo : EIATTR_FRAME_SIZE
	.align		4
.L_47:
        /*0120*/ 	.byte	0x04, 0x11
        /*0122*/ 	.short	(.L_49 - .L_48)
	.align		4
.L_48:
        /*0124*/ 	.word	index@(_Z9transposePfS_ii)
        /*0128*/ 	.word	0x00000000


	//----- nvinfo : EIATTR_MIN_STACK_SIZE
	.align		4
.L_49:
        /*012c*/ 	.byte	0x04, 0x12
        /*012e*/ 	.short	(.L_51 - .L_50)
	.align		4
.L_50:
        /*0130*/ 	.word	index@(_Z9transposePfS_ii)
        /*0134*/ 	.word	0x00000000


	//----- nvinfo : EIATTR_MIN_STACK_SIZE
	.align		4
.L_51:
        /*0138*/ 	.byte	0x04, 0x12
        /*013a*/ 	.short	(.L_53 - .L_52)
	.align		4
.L_52:
        /*013c*/ 	.word	index@(_Z18scalar_subtractionPfS_ii)
        /*0140*/ 	.word	0x00000000


	//----- nvinfo : EIATTR_MIN_STACK_SIZE
	.align		4
.L_53:
        /*0144*/ 	.byte	0x04, 0x12
        /*0146*/ 	.short	(.L_55 - .L_54)
	.align		4
.L_54:
        /*0148*/ 	.word	index@(_Z11subtractionPfS_S_i)
        /*014c*/ 	.word	0x00000000


	//----- nvinfo : EIATTR_MIN_STACK_SIZE
	.align		4
.L_55:
        /*0150*/ 	.byte	0x04, 0x12
        /*0152*/ 	.short	(.L_57 - .L_56)
	.align		4
.L_56:
        /*0154*/ 	.word	index@(_Z11exponentialPfi)
        /*0158*/ 	.word	0x00000000


	//----- nvinfo : EIATTR_MIN_STACK_SIZE
	.align		4
.L_57:
        /*015c*/ 	.byte	0x04, 0x12
        /*015e*/ 	.short	(.L_59 - .L_58)
	.align		4
.L_58:
        /*0160*/ 	.word	index@(_Z4tanhPfii)
        /*0164*/ 	.word	0x00000000


	//----- nvinfo : EIATTR_MIN_STACK_SIZE
	.align		4
.L_59:
        /*0168*/ 	.byte	0x04, 0x12
        /*016a*/ 	.short	(.L_61 - .L_60)
	.align		4
.L_60:
        /*016c*/ 	.word	index@(_Z18matrix_dot_productPfS_S_ii)
        /*0170*/ 	.word	0x00000000


	//----- nvinfo : EIATTR_MIN_STACK_SIZE
	.align		4
.L_61:
        /*0174*/ 	.byte	0x04, 0x12
        /*0176*/ 	.short	(.L_63 - .L_62)
	.align		4
.L_62:
        /*0178*/ 	.word	index@(_Z24matrix_product_transposePfS_S_iii)
        /*017c*/ 	.word	0x00000000


	//----- nvinfo : EIATTR_MIN_STACK_SIZE
	.align		4
.L_63:
        /*0180*/ 	.byte	0x04, 0x12
        /*0182*/ 	.short	(.L_65 - .L_64)
	.align		4
.L_64:
        /*0184*/ 	.word	index@(_Z24matrix_transpose_productPfS_S_iii)
        /*0188*/ 	.word	0x00000000


	//----- nvinfo : EIATTR_MIN_STACK_SIZE
	.align		4
.L_65:
        /*018c*/ 	.byte	0x04, 0x12
        /*018e*/ 	.short	(.L_67 - .L_66)
	.align		4
.L_66:
        /*0190*/ 	.word	index@(_Z14matrix_productPfS_S_iii)
        /*0194*/ 	.word	0x00000000


	//----- nvinfo : EIATTR_MIN_STACK_SIZE
	.align		4
.L_67:
        /*0198*/ 	.byte	0x04, 0x12
        /*019a*/ 	.short	(.L_69 - .L_68)
	.align		4
.L_68:
        /*019c*/ 	.word	index@(_Z11avg_poolingPfS_iiiii)
        /*01a0*/ 	.word	0x00000000


	//----- nvinfo : EIATTR_MIN_STACK_SIZE
	.align		4
.L_69:
        /*01a4*/ 	.byte	0x04, 0x12
        /*01a6*/ 	.short	(.L_71 - .L_70)
	.align		4
.L_70:
        /*01a8*/ 	.word	index@(_Z13convolution3DPfS_S_iiii)
        /*01ac*/ 	.word	0x00000000


	//----- nvinfo : EIATTR_MIN_STACK_SIZE
	.align		4
.L_71:
        /*01b0*/ 	.byte	0x04, 0x12
        /*01b2*/ 	.short	(.L_73 - .L_72)
	.align		4
.L_72:
        /*01b4*/ 	.word	index@(_Z11convolutionPfS_S_iiii)
        /*01b8*/ 	.word	0x00000000
.L_73:


//--------------------- .nv.compat                --------------------------
	.section	.nv.compat,"",@"SHT_CUDA_COMPAT_INFO"
	.align	4
        /*0000*/ 	.byte	0x02, 0x09, 0x00, 0x00, 0x02, 0x02, 0x01, 0x00, 0x02, 0x05, 0x05, 0x00, 0x03, 0x07, 0x01, 0x01
        /*0010*/ 	.byte	0x02, 0x03, 0x00, 0x00, 0x02, 0x06, 0x01, 0x00, 0x04, 0x0b, 0x08, 0x00, 0x09, 0x00, 0x00, 0x00
        /*0020*/ 	.byte	0x00, 0x00, 0x00, 0x00


//--------------------- .nv.info._Z9transposePfS_ii --------------------------
	.section	.nv.info._Z9transposePfS_ii,"",@"SHT_CUDA_INFO"
	.sectionflags	@""
	.align	4


	//----- nvinfo : EIATTR_CUDA_API_VERSION
	.align		4
        /*0000*/ 	.byte	0x04, 0x37
        /*0002*/ 	.short	(.L_75 - .L_74)
.L_74:
        /*0004*/ 	.word	0x00000082


	//----- nvinfo : EIATTR_KPARAM_INFO
	.align		4
.L_75:
        /*0008*/ 	.byte	0x04, 0x17
        /*000a*/ 	.short	(.L_77 - .L_76)
.L_76:
        /*000c*/ 	.word	0x00000000
        /*0010*/ 	.short	0x0003
        /*0012*/ 	.short	0x0014
        /*0014*/ 	.byte	0x00, 0xf0, 0x11, 0x00


	//----- nvinfo : EIATTR_KPARAM_INFO
	.align		4
.L_77:
        /*0018*/ 	.byte	0x04, 0x17
        /*001a*/ 	.short	(.L_79 - .L_78)
.L_78:
        /*001c*/ 	.word	0x00000000
        /*0020*/ 	.short	0x0002
        /*0022*/ 	.short	0x0010
        /*0024*/ 	.byte	0x00, 0xf0, 0x11, 0x00


	//----- nvinfo : EIATTR_KPARAM_INFO
	.align		4
.L_79:
        /*0028*/ 	.byte	0x04, 0x17
        /*002a*/ 	.short	(.L_81 - .L_80)
.L_80:
        /*002c*/ 	.word	0x00000000
        /*0030*/ 	.short	0x0001
        /*0032*/ 	.short	0x0008
        /*0034*/ 	.byte	0x00, 0xf5, 0x21, 0x00


	//----- nvinfo : EIATTR_KPARAM_INFO
	.align		4
.L_81:
        /*0038*/ 	.byte	0x04, 0x17
        /*003a*/ 	.short	(.L_83 - .L_82)
.L_82:
        /*003c*/ 	.word	0x00000000
        /*0040*/ 	.short	0x0000
        /*0042*/ 	.short	0x0000
        /*0044*/ 	.byte	0x00, 0xf5, 0x21, 0x00


	//----- nvinfo : EIATTR_SPARSE_MMA_MASK
	.align		4
.L_83:
        /*0048*/ 	.byte	0x03, 0x50
        /*004a*/ 	.short	0x0000


	//----- nvinfo : EIATTR_MAXREG_COUNT
	.align		4
        /*004c*/ 	.byte	0x03, 0x1b
        /*004e*/ 	.short	0x00ff


	//----- nvinfo : EIATTR_MERCURY_ISA_VERSION
	.align		4
        /*0050*/ 	.byte	0x03, 0x5f
        /*0052*/ 	.short	0x0101


	//----- nvinfo : EIATTR_VRC_CTA_INIT_COUNT
	.align		4
        /*0054*/ 	.byte	0x02, 0x4a
	.zero		1
	.zero		1


	//----- nvinfo : EIATTR_EXIT_INSTR_OFFSETS
	.align		4
        /*0058*/ 	.byte	0x04, 0x1c
        /*005a*/ 	.short	(.L_85 - .L_84)


	//   ....[0]....
.L_84:
        /*005c*/ 	.word	0x000000c0


	//   ....[1]....
        /*0060*/ 	.word	0x00000160


	//----- nvinfo : EIATTR_CBANK_PARAM_SIZE
	.align		4
.L_85:
        /*0064*/ 	.byte	0x03, 0x19
        /*0066*/ 	.short	0x0018


	//----- nvinfo : EIATTR_PARAM_CBANK
	.align		4
        /*0068*/ 	.byte	0x04, 0x0a
        /*006a*/ 	.short	(.L_87 - .L_86)
	.align		4
.L_86:
        /*006c*/ 	.word	index@(.nv.constant0._Z9transposePfS_ii)
        /*0070*/ 	.short	0x0380
        /*0072*/ 	.short	0x0018


	//----- nvinfo : EIATTR_SW_WAR
	.align		4
.L_87:
        /*0074*/ 	.byte	0x04, 0x36
        /*0076*/ 	.short	(.L_89 - .L_88)
.L_88:
        /*0078*/ 	.word	0x00000008
.L_89:


//--------------------- .nv.info._Z18scalar_subtractionPfS_ii --------------------------
	.section	.nv.info._Z18scalar_subtractionPfS_ii,"",@"SHT_CUDA_INFO"
	.sectionflags	@""
	.align	4


	//----- nvinfo : EIATTR_CUDA_API_VERSION
	.align		4
        /*0000*/ 	.byte	0x04, 0x37
        /*0002*/ 	.short	(.L_91 - .L_90)
.L_90:
        /*0004*/ 	.word	0x00000082


	//----- nvinfo : EIATTR_KPARAM_INFO
	.align		4
.L_91:
        /*0008*/ 	.byte	0x04, 0x17
        /*000a*/ 	.short	(.L_93 - .L_92)
.L_92:
        /*000c*/ 	.word	0x00000000
        /*0010*/ 	.short	0x0003
        /*0012*/ 	.short	0x0014
        /*0014*/ 	.byte	0x00, 0xf0, 0x11, 0x00


	//----- nvinfo : EIATTR_KPARAM_INFO
	.align		4
.L_93:
        /*0018*/ 	.byte	0x04, 0x17
        /*001a*/ 	.short	(.L_95 - .L_94)
.L_94:
        /*001c*/ 	.word	0x00000000
        /*0020*/ 	.short	0x0002
        /*0022*/ 	.short	0x0010
        /*0024*/ 	.byte	0x00, 0xf0, 0x11, 0x00


	//----- nvinfo : EIATTR_KPARAM_INFO
	.align		4
.L_95:
        /*0028*/ 	.byte	0x04, 0x17
        /*002a*/ 	.short	(.L_97 - .L_96)
.L_96:
        /*002c*/ 	.word	0x00000000
        /*0030*/ 	.short	0x0001
        /*0032*/ 	.short	0x0008
        /*0034*/ 	.byte	0x00, 0xf5, 0x21, 0x00


	//----- nvinfo : EIATTR_KPARAM_INFO
	.align		4
.L_97:
        /*0038*/ 	.byte	0x04, 0x17
        /*003a*/ 	.short	(.L_99 - .L_98)
.L_98:
        /*003c*/ 	.word	0x00000000
        /*0040*/ 	.short	0x0000
        /*0042*/ 	.short	0x0000
        /*0044*/ 	.byte	0x00, 0xf5, 0x21, 0x00


	//----- nvinfo : EIATTR_SPARSE_MMA_MASK
	.align		4
.L_99:
        /*0048*/ 	.byte	0x03, 0x50
        /*004a*/ 	.short	0x0000


	//----- nvinfo : EIATTR_MAXREG_COUNT
	.align		4
        /*004c*/ 	.byte	0x03, 0x1b
        /*004e*/ 	.short	0x00ff


	//----- nvinfo : EIATTR_MERCURY_ISA_VERSION
	.align		4
        /*0050*/ 	.byte	0x03, 0x5f
        /*0052*/ 	.short	0x0101


	//----- nvinfo : EIATTR_VRC_CTA_INIT_COUNT
	.align		4
        /*0054*/ 	.byte	0x02, 0x4a
	.zero		1
	.zero		1


	//----- nvinfo : EIATTR_EXIT_INSTR_OFFSETS
	.align		4
        /*0058*/ 	.byte	0x04, 0x1c
        /*005a*/ 	.short	(.L_101 - .L_100)


	//   ....[0]....
.L_100:
        /*005c*/ 	.word	0x000000c0


	//   ....[1]....
        /*0060*/ 	.word	0x00000160


	//----- nvinfo : EIATTR_CBANK_PARAM_SIZE
	.align		4
.L_101:
        /*0064*/ 	.byte	0x03, 0x19
        /*0066*/ 	.short	0x0018


	//----- nvinfo : EIATTR_PARAM_CBANK
	.align		4
        /*0068*/ 	.byte	0x04, 0x0a
        /*006a*/ 	.short	(.L_103 - .L_102)
	.align		4
.L_102:
        /*006c*/ 	.word	index@(.nv.constant0._Z18scalar_subtractionPfS_ii)
        /*0070*/ 	.short	0x0380
        /*0072*/ 	.short	0x0018


	//----- nvinfo : EIATTR_SW_WAR
	.align		4
.L_103:
        /*0074*/ 	.byte	0x04, 0x36
        /*0076*/ 	.short	(.L_105 - .L_104)
.L_104:
        /*0078*/ 	.word	0x00000008
.L_105:


//--------------------- .nv.info._Z11subtractionPfS_S_i --------------------------
	.section	.nv.info._Z11subtractionPfS_S_i,"",@"SHT_CUDA_INFO"
	.sectionflags	@""
	.align	4


	//----- nvinfo : EIATTR_CUDA_API_VERSION
	.align		4
        /*0000*/ 	.byte	0x04, 0x37
        /*0002*/ 	.short	(.L_107 - .L_106)
.L_106:
        /*0004*/ 	.word	0x00000082


	//----- nvinfo : EIATTR_KPARAM_INFO
	.align		4
.L_107:
        /*0008*/ 	.byte	0x04, 0x17
        /*000a*/ 	.short	(.L_109 - .L_108)
.L_108:
        /*000c*/ 	.word	0x00000000
        /*0010*/ 	.short	0x0003
        /*0012*/ 	.short	0x0018
        /*0014*/ 	.byte	0x00, 0xf0, 0x11, 0x00


	//----- nvinfo : EIATTR_KPARAM_INFO
	.align		4
.L_109:
        /*0018*/ 	.byte	0x04, 0x17
        /*001a*/ 	.short	(.L_111 - .L_110)
.L_110:
        /*001c*/ 	.word	0x00000000
        /*0020*/ 	.short	0x0002
        /*0022*/ 	.short	0x0010
        /*0024*/ 	.byte	0x00, 0xf5, 0x21, 0x00


	//----- nvinfo : EIATTR_KPARAM_INFO
	.align		4
.L_111:
        /*0028*/ 	.byte	0x04, 0x17
        /*002a*/ 	.short	(.L_113 - .L_112)
.L_112:
        /*002c*/ 	.word	0x00000000
        /*0030*/ 	.short	0x0001
        /*0032*/ 	.short	0x0008
        /*0034*/ 	.byte	0x00, 0xf5, 0x21, 0x00


	//----- nvinfo : EIATTR_KPARAM_INFO
	.align		4
.L_113:
        /*0038*/ 	.byte	0x04, 0x17
        /*003a*/ 	.short	(.L_115 - .L_114)
.L_114:
        /*003c*/ 	.word	0x00000000
        /*0040*/ 	.short	0x0000
        /*0042*/ 	.short	0x0000
        /*0044*/ 	.byte	0x00, 0xf5, 0x21, 0x00


	//----- nvinfo : EIATTR_SPARSE_MMA_MASK
	.align		4
.L_115:
        /*0048*/ 	.byte	0x03, 0x50
        /*004a*/ 	.short	0x0000


	//----- nvinfo : EIATTR_MAXREG_COUNT
	.align		4
        /*004c*/ 	.byte	0x03, 0x1b
        /*004e*/ 	.short	0x00ff


	//----- nvinfo : EIATTR_MERCURY_ISA_VERSION
	.align		4
        /*0050*/ 	.byte	0x03, 0x5f
        /*0052*/ 	.short	0x0101


	//----- nvinfo : EIATTR_VRC_CTA_INIT_COUNT
	.align		4
        /*0054*/ 	.byte	0x02, 0x4a
	.zero		1
	.zero		1


	//----- nvinfo : EIATTR_EXIT_INSTR_OFFSETS
	.align		4
        /*0058*/ 	.byte	0x04, 0x1c
        /*005a*/ 	.short	(.L_117 - .L_116)


	//   ....[0]....
.L_116:
        /*005c*/ 	.word	0x00000070


	//   ....[1]....
        /*0060*/ 	.word	0x00000130


	//----- nvinfo : EIATTR_CBANK_PARAM_SIZE
	.align		4
.L_117:
        /*0064*/ 	.byte	0x03, 0x19
        /*0066*/ 	.short	0x001c


	//----- nvinfo : EIATTR_PARAM_CBANK
	.align		4
        /*0068*/ 	.byte	0x04, 0x0a
        /*006a*/ 	.short	(.L_119 - .L_118)
	.align		4
.L_118:
        /*006c*/ 	.word	index@(.nv.constant0._Z11subtractionPfS_S_i)
        /*0070*/ 	.short	0x0380
        /*0072*/ 	.short	0x001c


	//----- nvinfo : EIATTR_SW_WAR
	.align		4
.L_119:
        /*0074*/ 	.byte	0x04, 0x36
        /*0076*/ 	.short	(.L_121 - .L_120)
.L_120:
        /*0078*/ 	.word	0x00000008
.L_121:


//--------------------- .nv.info._Z11exponentialPfi --------------------------
	.section	.nv.info._Z11exponentialPfi,"",@"SHT_CUDA_INFO"
	.sectionflags	@""
	.align	4


	//----- nvinfo : EIATTR_CUDA_API_VERSION
	.align		4
        /*0000*/ 	.byte	0x04, 0x37
        /*0002*/ 	.short	(.L_123 - .L_122)
.L_122:
        /*0004*/ 	.word	0x00000082


	//----- nvinfo : EIATTR_KPARAM_INFO
	.align		4
.L_123:
        /*0008*/ 	.byte	0x04, 0x17
        /*000a*/ 	.short	(.L_125 - .L_124)
.L_124:
        /*000c*/ 	.word	0x00000000
        /*0010*/ 	.short	0x0001
        /*0012*/ 	.short	0x0008
        /*0014*/ 	.byte	0x00, 0xf0, 0x11, 0x00


	//----- nvinfo : EIATTR_KPARAM_INFO
	.align		4
.L_125:
        /*0018*/ 	.byte	0x04, 0x17
        /*001a*/ 	.short	(.L_127 - .L_126)
.L_126:
        /*001c*/ 	.word	0x00000000
        /*0020*/ 	.short	0x0000
        /*0022*/ 	.short	0x0000
        /*0024*/ 	.byte	0x00, 0xf5, 0x21, 0x00


	//----- nvinfo : EIATTR_SPARSE_MMA_MASK
	.align		4
.L_127:
        /*0028*/ 	.byte	0x03, 0x50
        /*002a*/ 	.short	0x0000


	//----- nvinfo : EIATTR_MAXREG_COUNT
	.align		4
        /*002c*/ 	.byte	0x03, 0x1b
        /*002e*/ 	.short	0x00ff


	//----- nvinfo : EIATTR_MERCURY_ISA_VERSION
	.align		4
        /*0030*/ 	.byte	0x03, 0x5f
        /*0032*/ 	.short	0x0101


	//----- nvinfo : EIATTR_VRC_CTA_INIT_COUNT
	.align		4
        /*0034*/ 	.byte	0x02, 0x4a
	.zero		1
	.zero		1


	//----- nvinfo : EIATTR_EXIT_INSTR_OFFSETS
	.align		4
        /*0038*/ 	.byte	0x04, 0x1c
        /*003a*/ 	.short	(.L_129 - .L_128)


	//   ....[0]....
.L_128:
        /*003c*/ 	.word	0x00000070


	//   ....[1]....
        /*0040*/ 	.word	0x00000170


	//----- nvinfo : EIATTR_CBANK_PARAM_SIZE
	.align		4
.L_129:
        /*0044*/ 	.byte	0x03, 0x19
        /*0046*/ 	.short	0x000c


	//----- nvinfo : EIATTR_PARAM_CBANK
	.align		4
        /*0048*/ 	.byte	0x04, 0x0a
        /*004a*/ 	.short	(.L_131 - .L_130)
	.align		4
.L_130:
        /*004c*/ 	.word	index@(.nv.constant0._Z11exponentialPfi)
        /*0050*/ 	.short	0x0380
        /*0052*/ 	.short	0x000c


	//----- nvinfo : EIATTR_SW_WAR
	.align		4
.L_131:
        /*0054*/ 	.byte	0x04, 0x36
        /*0056*/ 	.short	(.L_133 - .L_132)
.L_132:
        /*0058*/ 	.word	0x00000008
.L_133:


//--------------------- .nv.info._Z4tanhPfii      --------------------------
	.section	.nv.info._Z4tanhPfii,"",@"SHT_CUDA_INFO"
	.sectionflags	@""
	.align	4


	//----- nvinfo : EIATTR_CUDA_API_VERSION
	.align		4
        /*0000*/ 	.byte	0x04, 0x37
        /*0002*/ 	.short	(.L_135 - .L_134)
.L_134:
        /*0004*/ 	.word	0x00000082


	//----- nvinfo : EIATTR_KPARAM_INFO
	.align		4
.L_135:
        /*0008*/ 	.byte	0x04, 0x17
        /*000a*/ 	.short	(.L_137 - .L_136)
.L_136:
        /*000c*/ 	.word	0x00000000
        /*0010*/ 	.short	0x0002
        /*0012*/ 	.short	0x000c
        /*0014*/ 	.byte	0x00, 0xf0, 0x11, 0x00


	//----- nvinfo : EIATTR_KPARAM_INFO
	.align		4
.L_137:
        /*0018*/ 	.byte	0x04, 0x17
        /*001a*/ 	.short	(.L_139 - .L_138)
.L_138:
        /*001c*/ 	.word	0x00000000
        /*0020*/ 	.short	0x0001
        /*0022*/ 	.short	0x0008
        /*0024*/ 	.byte	0x00, 0xf0, 0x11, 0x00


	//----- nvinfo : EIATTR_KPARAM_INFO
	.align		4
.L_139:
        /*0028*/ 	.byte	0x04, 0x17
        /*002a*/ 	.short	(.L_141 - .L_140)
.L_140:
        /*002c*/ 	.word	0x00000000
        /*0030*/ 	.short	0x0000
        /*0032*/ 	.short	0x0000
        /*0034*/ 	.byte	0x00, 0xf5, 0x21, 0x00


	//----- nvinfo : EIATTR_SPARSE_MMA_MASK
	.align		4
.L_141:
        /*0038*/ 	.byte	0x03, 0x50
        /*003a*/ 	.short	0x0000


	//----- nvinfo : EIATTR_MAXREG_COUNT
	.align		4
        /*003c*/ 	.byte	0x03, 0x1b
        /*003e*/ 	.short	0x00ff


	//----- nvinfo : EIATTR_MERCURY_ISA_VERSION
	.align		4
        /*0040*/ 	.byte	0x03, 0x5f
        /*0042*/ 	.short	0x0101


	//----- nvinfo : EIATTR_VRC_CTA_INIT_COUNT
	.align		4
        /*0044*/ 	.byte	0x02, 0x4a
	.zero		1
	.zero		1


	//----- nvinfo : EIATTR_EXIT_INSTR_OFFSETS
	.align		4
        /*0048*/ 	.byte	0x04, 0x1c
        /*004a*/ 	.short	(.L_143 - .L_142)


	//   ....[0]....
.L_142:
        /*004c*/ 	.word	0x000000c0


	//   ....[1]....
        /*0050*/ 	.word	0x000002a0


	//----- nvinfo : EIATTR_CRS_STACK_SIZE
	.align		4
.L_143:
        /*0054*/ 	.byte	0x04, 0x1e
        /*0056*/ 	.short	(.L_145 - .L_144)
.L_144:
        /*0058*/ 	.word	0x00000000


	//----- nvinfo : EIATTR_CBANK_PARAM_SIZE
	.align		4
.L_145:
        /*005c*/ 	.byte	0x03, 0x19
        /*005e*/ 	.short	0x0010


	//----- nvinfo : EIATTR_PARAM_CBANK
	.align		4
        /*0060*/ 	.byte	0x04, 0x0a
        /*0062*/ 	.short	(.L_147 - .L_146)
	.align		4
.L_146:
        /*0064*/ 	.word	index@(.nv.constant0._Z4tanhPfii)
        /*0068*/ 	.short	0x0380
        /*006a*/ 	.short	0x0010


	//----- nvinfo : EIATTR_SW_WAR
	.align		4
.L_147:
        /*006c*/ 	.byte	0x04, 0x36
        /*006e*/ 	.short	(.L_149 - .L_148)
.L_148:
        /*0070*/ 	.word	0x00000008
.L_149:


//--------------------- .nv.info._Z18matrix_dot_productPfS_S_ii --------------------------
	.section	.nv.info._Z18matrix_dot_productPfS_S_ii,"",@"SHT_CUDA_INFO"
	.sectionflags	@""
	.align	4


	//----- nvinfo : EIATTR_CUDA_API_VERSION
	.align		4
        /*0000*/ 	.byte	0x04, 0x37
        /*0002*/ 	.short	(.L_151 - .L_150)
.L_150:
        /*0004*/ 	.word	0x00000082


	//----- nvinfo : EIATTR_KPARAM_INFO
	.align		4
.L_151:
        /*0008*/ 	.byte	0x04, 0x17
        /*000a*/ 	.short	(.L_153 - .L_152)
.L_152:
        /*000c*/ 	.word	0x00000000
        /*0010*/ 	.short	0x0004
        /*0012*/ 	.short	0x001c
        /*0014*/ 	.byte	0x00, 0xf0, 0x11, 0x00


	//----- nvinfo : EIATTR_KPARAM_INFO
	.align		4
.L_153:
        /*0018*/ 	.byte	0x04, 0x17
        /*001a*/ 	.short	(.L_155 - .L_154)
.L_154:
        /*001c*/ 	.word	0x00000000
        /*0020*/ 	.short	0x0003
        /*0022*/ 	.short	0x0018
        /*0024*/ 	.byte	0x00, 0xf0, 0x11, 0x00


	//----- nvinfo : EIATTR_KPARAM_INFO
	.align		4
.L_155:
        /*0028*/ 	.byte	0x04, 0x17
        /*002a*/ 	.short	(.L_157 - .L_156)
.L_156:
        /*002c*/ 	.word	0x00000000
        /*0030*/ 	.short	0x0002
        /*0032*/ 	.short	0x0010
        /*0034*/ 	.byte	0x00, 0xf5, 0x21, 0x00


	//----- nvinfo : EIATTR_KPARAM_INFO
	.align		4
.L_157:
        /*0038*/ 	.byte	0x04, 0x17
        /*003a*/ 	.short	(.L_159 - .L_158)
.L_158:
        /*003c*/ 	.word	0x00000000
        /*0040*/ 	.short	0x0001
        /*0042*/ 	.short	0x0008
        /*0044*/ 	.byte	0x00, 0xf5, 0x21, 0x00


	//----- nvinfo : EIATTR_KPARAM_INFO
	.align		4
.L_159:
        /*0048*/ 	.byte	0x04, 0x17
        /*004a*/ 	.short	(.L_161 - .L_160)
.L_160:
        /*004c*/ 	.word	0x00000000
        /*0050*/ 	.short	0x0000
        /*0052*/ 	.short	0x0000
        /*0054*/ 	.byte	0x00, 0xf5, 0x21, 0x00


	//----- nvinfo : EIATTR_SPARSE_MMA_MASK
	.align		4
.L_161:
        /*0058*/ 	.byte	0x03, 0x50
        /*005a*/ 	.short	0x0000


	//----- nvinfo : EIATTR_MAXREG_COUNT
	.align		4
        /*005c*/ 	.byte	0x03, 0x1b
        /*005e*/ 	.short	0x00ff


	//----- nvinfo : EIATTR_MERCURY_ISA_VERSION
	.align		4
        /*0060*/ 	.byte	0x03, 0x5f
        /*0062*/ 	.short	0x0101


	//----- nvinfo : EIATTR_VRC_CTA_INIT_COUNT
	.align		4
        /*0064*/ 	.byte	0x02, 0x4a
	.zero		1
	.zero		1


	//----- nvinfo : EIATTR_EXIT_INSTR_OFFSETS
	.align		4
        /*0068*/ 	.byte	0x04, 0x1c
        /*006a*/ 	.short	(.L_163 - .L_162)


	//   ....[0]....
.L_162:
        /*006c*/ 	.word	0x000000c0


	//   ....[1]....
        /*0070*/ 	.word	0x00000190


	//----- nvinfo : EIATTR_CBANK_PARAM_SIZE
	.align		4
.L_163:
        /*0074*/ 	.byte	0x03, 0x19
        /*0076*/ 	.short	0x0020


	//----- nvinfo : EIATTR_PARAM_CBANK
	.align		4
        /*0078*/ 	.byte	0x04, 0x0a
        /*007a*/ 	.short	(.L_165 - .L_164)
	.align		4
.L_164:
        /*007c*/ 	.word	index@(.nv.constant0._Z18matrix_dot_productPfS_S_ii)
        /*0080*/ 	.short	0x0380
        /*0082*/ 	.short	0x0020


	//----- nvinfo : EIATTR_SW_WAR
	.align		4
.L_165:
        /*0084*/ 	.byte	0x04, 0x36
        /*0086*/ 	.short	(.L_167 - .L_166)
.L_166:
        /*0088*/ 	.word	0x00000008
.L_167:


//--------------------- .nv.info._Z24matrix_product_transposePfS_S_iii --------------------------
	.section	.nv.info._Z24matrix_product_transposePfS_S_iii,"",@"SHT_CUDA_INFO"
	.sectionflags	@""
	.align	4


	//----- nvinfo : EIATTR_CUDA_API_VERSION
	.align		4
        /*0000*/ 	.byte	0x04, 0x37
        /*0002*/ 	.short	(.L_169 - .L_168)
.L_168:
        /*0004*/ 	.word	0x00000082


	//----- nvinfo : EIATTR_KPARAM_INFO
	.align		4
.L_169:
        /*0008*/ 	.byte	0x04, 0x17
        /*000a*/ 	.short	(.L_171 - .L_170)
.L_170:
        /*000c*/ 	.word	0x00000000
        /*0010*/ 	.short	0x0005
        /*0012*/ 	.short	0x0020
        /*0014*/ 	.byte	0x00, 0xf0, 0x11, 0x00


	//----- nvinfo : EIATTR_KPARAM_INFO
	.align		4
.L_171:
        /*0018*/ 	.byte	0x04, 0x17
        /*001a*/ 	.short	(.L_173 - .L_172)
.L_172:
        /*001c*/ 	.word	0x00000000
        /*0020*/ 	.short	0x0004
        /*0022*/ 	.short	0x001c
        /*0024*/ 	.byte	0x00, 0xf0, 0x11, 0x00


	//----- nvinfo : EIATTR_KPARAM_INFO
	.align		4
.L_173:
        /*0028*/ 	.byte	0x04, 0x17
        /*002a*/ 	.short	(.L_175 - .L_174)
.L_174:
        /*002c*/ 	.word	0x00000000
        /*0030*/ 	.short	0x0003
        /*0032*/ 	.short	0x0018
        /*0034*/ 	.byte	0x00, 0xf0, 0x11, 0x00


	//----- nvinfo : EIATTR_KPARAM_INFO
	.align		4
.L_175:
        /*0038*/ 	.byte	0x04, 0x17
        /*003a*/ 	.short	(.L_177 - .L_176)
.L_176:
        /*003c*/ 	.word	0x00000000
        /*0040*/ 	.short	0x0002
        /*0042*/ 	.short	0x0010
        /*0044*/ 	.byte	0x00, 0xf5, 0x21, 0x00


	//----- nvinfo : EIATTR_KPARAM_INFO
	.align		4
.L_177:
        /*0048*/ 	.byte	0x04, 0x17
        /*004a*/ 	.short	(.L_179 - .L_178)
.L_178:
        /*004c*/ 	.word	0x00000000
        /*0050*/ 	.short	0x0001
        /*0052*/ 	.short	0x0008
        /*0054*/ 	.byte	0x00, 0xf5, 0x21, 0x00


	//----- nvinfo : EIATTR_KPARAM_INFO
	.align		4
.L_179:
        /*0058*/ 	.byte	0x04, 0x17
        /*005a*/ 	.short	(.L_181 - .L_180)
.L_180:
        /*005c*/ 	.word	0x00000000
        /*0060*/ 	.short	0x0000
        /*0062*/ 	.short	0x0000
        /*0064*/ 	.byte	0x00, 0xf5, 0x21, 0x00


	//----- nvinfo : EIATTR_SPARSE_MMA_MASK
	.align		4
.L_181:
        /*0068*/ 	.byte	0x03, 0x50
        /*006a*/ 	.short	0x0000


	//----- nvinfo : EIATTR_MAXREG_COUNT
	.align		4
        /*006c*/ 	.byte	0x03, 0x1b
        /*006e*/ 	.short	0x00ff


	//----- nvinfo : EIATTR_MERCURY_ISA_VERSION
	.align		4
        /*0070*/ 	.byte	0x03, 0x5f
        /*0072*/ 	.short	0x0101


	//----- nvinfo : EIATTR_VRC_CTA_INIT_COUNT
	.align		4
        /*0074*/ 	.byte	0x02, 0x4a
	.zero		1
	.zero		1


	//----- nvinfo : EIATTR_EXIT_INSTR_OFFSETS
	.align		4
        /*0078*/ 	.byte	0x04, 0x1c
        /*007a*/ 	.short	(.L_183 - .L_182)


	//   ....[0]....
.L_182:
        /*007c*/ 	.word	0x000000c0


	//   ....[1]....
        /*0080*/ 	.word	0x00000bd0


	//----- nvinfo : EIATTR_CBANK_PARAM_SIZE
	.align		4
.L_183:
        /*0084*/ 	.byte	0x03, 0x19
        /*0086*/ 	.short	0x0024


	//----- nvinfo : EIATTR_PARAM_CBANK
	.align		4
        /*0088*/ 	.byte	0x04, 0x0a
        /*008a*/ 	.short	(.L_185 - .L_184)
	.align		4
.L_184:
        /*008c*/ 	.word	index@(.nv.constant0._Z24matrix_product_transposePfS_S_iii)
        /*0090*/ 	.short	0x0380
        /*0092*/ 	.short	0x0024


	//----- nvinfo : EIATTR_SW_WAR
	.align		4
.L_185:
        /*0094*/ 	.byte	0x04, 0x36
        /*0096*/ 	.short	(.L_187 - .L_186)
.L_186:
        /*0098*/ 	.word	0x00000008
.L_187:


//--------------------- .nv.info._Z24matrix_transpose_productPfS_S_iii --------------------------
	.section	.nv.info._Z24matrix_transpose_productPfS_S_iii,"",@"SHT_CUDA_INFO"
	.sectionflags	@""
	.align	4


	//----- nvinfo : EIATTR_CUDA_API_VERSION
	.align		4
        /*0000*/ 	.byte	0x04, 0x37
        /*0002*/ 	.short	(.L_189 - .L_188)
.L_188:
        /*0004*/ 	.word	0x00000082


	//----- nvinfo : EIATTR_KPARAM_INFO
	.align		4
.L_189:
        /*0008*/ 	.byte	0x04, 0x17
        /*000a*/ 	.short	(.L_191 - .L_190)
.L_190:
        /*000c*/ 	.word	0x00000000
        /*0010*/ 	.short	0x0005
        /*0012*/ 	.short	0x0020
        /*0014*/ 	.byte	0x00, 0xf0, 0x11, 0x00


	//----- nvinfo : EIATTR_KPARAM_INFO
	.align		4
.L_191:
        /*0018*/ 	.byte	0x04, 0x17
        /*001a*/ 	.short	(.L_193 - .L_192)
.L_192:
        /*001c*/ 	.word	0x00000000
        /*0020*/ 	.short	0x0004
        /*0022*/ 	.short	0x001c
        /*0024*/ 	.byte	0x00, 0xf0, 0x11, 0x00


	//----- nvinfo : EIATTR_KPARAM_INFO
	.align		4
.L_193:
        /*0028*/ 	.byte	0x04, 0x17
        /*002a*/ 	.short	(.L_195 - .L_194)
.L_194:
        /*002c*/ 	.word	0x00000000
        /*0030*/ 	.short	0x0003
        /*0032*/ 	.short	0x0018
        /*0034*/ 	.byte	0x00, 0xf0, 0x11, 0x00


	//----- nvinfo : EIATTR_KPARAM_INFO
	.align		4
.L_195:
        /*0038*/ 	.byte	0x04, 0x17
        /*003a*/ 	.short	(.L_197 - .L_196)
.L_196:
        /*003c*/ 	.word	0x00000000
        /*0040*/ 	.short	0x0002
        /*0042*/ 	.short	0x0010
        /*0044*/ 	.byte	0x00, 0xf5, 0x21, 0x00


	//----- nvinfo : EIATTR_KPARAM_INFO
	.align		4
.L_197:
        /*0048*/ 	.byte	0x04, 0x17
        /*004a*/ 	.short	(.L_199 - .L_198)
.L_198:
        /*004c*/ 	.word	0x00000000
        /*0050*/ 	.short	0x0001
        /*0052*/ 	.short	0x0008
        /*0054*/ 	.byte	0x00, 0xf5, 0x21, 0x00


	//----- nvinfo : EIATTR_KPARAM_INFO
	.align		4
.L_199:
        /*0058*/ 	.byte	0x04, 0x17
        /*005a*/ 	.short	(.L_201 - .L_200)
.L_200:
        /*005c*/ 	.word	0x00000000
        /*0060*/ 	.short	0x0000
        /*0062*/ 	.short	0x0000
        /*0064*/ 	.byte	0x00, 0xf5, 0x21, 0x00


	//----- nvinfo : EIATTR_SPARSE_MMA_MASK
	.align		4
.L_201:
        /*0068*/ 	.byte	0x03, 0x50
        /*006a*/ 	.short	0x0000


	//----- nvinfo : EIATTR_MAXREG_COUNT
	.align		4
        /*006c*/ 	.byte	0x03, 0x1b
        /*006e*/ 	.short	0x00ff


	//----- nvinfo : EIATTR_MERCURY_ISA_VERSION
	.align		4
        /*0070*/ 	.byte	0x03, 0x5f
        /*0072*/ 	.short	0x0101


	//----- nvinfo : EIATTR_VRC_CTA_INIT_COUNT
	.align		4
        /*0074*/ 	.byte	0x02, 0x4a
	.zero		1
	.zero		1


	//----- nvinfo : EIATTR_EXIT_INSTR_OFFSETS
	.align		4
        /*0078*/ 	.byte	0x04, 0x1c
        /*007a*/ 	.short	(.L_203 - .L_202)


	//   ....[0]....
.L_202:
        /*007c*/ 	.word	0x000000e0


	//   ....[1]....
        /*0080*/ 	.word	0x000010d0


	//----- nvinfo : EIATTR_CBANK_PARAM_SIZE
	.align		4
.L_203:
        /*0084*/ 	.byte	0x03, 0x19
        /*0086*/ 	.short	0x0024


	//----- nvinfo : EIATTR_PARAM_CBANK
	.align		4
        /*0088*/ 	.byte	0x04, 0x0a
        /*008a*/ 	.short	(.L_205 - .L_204)
	.align		4
.L_204:
        /*008c*/ 	.word	index@(.nv.constant0._Z24matrix_transpose_productPfS_S_iii)
        /*0090*/ 	.short	0x0380
        /*0092*/ 	.short	0x0024


	//----- nvinfo : EIATTR_SW_WAR
	.align		4
.L_205:
        /*0094*/ 	.byte	0x04, 0x36
        /*0096*/ 	.short	(.L_207 - .L_206)
.L_206:
        /*0098*/ 	.word	0x00000008
.L_207:


//--------------------- .nv.info._Z14matrix_productPfS_S_iii --------------------------
	.section	.nv.info._Z14matrix_productPfS_S_iii,"",@"SHT_CUDA_INFO"
	.sectionflags	@""
	.align	4


	//----- nvinfo : EIATTR_CUDA_API_VERSION
	.align		4
        /*0000*/ 	.byte	0x04, 0x37
        /*0002*/ 	.short	(.L_209 - .L_208)
.L_208:
        /*0004*/ 	.word	0x00000082


	//----- nvinfo : EIATTR_KPARAM_INFO
	.align		4
.L_209:
        /*0008*/ 	.byte	0x04, 0x17
        /*000a*/ 	.short	(.L_211 - .L_210)
.L_210:
        /*000c*/ 	.word	0x00000000
        /*0010*/ 	.short	0x0005
        /*0012*/ 	.short	0x0020
        /*0014*/ 	.byte	0x00, 0xf0, 0x11, 0x00


	//----- nvinfo : EIATTR_KPARAM_INFO
	.align		4
.L_211:
        /*0018*/ 	.byte	0x04, 0x17
        /*001a*/ 	.short	(.L_213 - .L_212)
.L_212:
        /*001c*/ 	.word	0x00000000
        /*0020*/ 	.short	0x0004
        /*0022*/ 	.short	0x001c
        /*0024*/ 	.byte	0x00, 0xf0, 0x11, 0x00


	//----- nvinfo : EIATTR_KPARAM_INFO
	.align		4
.L_213:
        /*0028*/ 	.byte	0x04, 0x17
        /*002a*/ 	.short	(.L_215 - .L_214)
.L_214:
        /*002c*/ 	.word	0x00000000
        /*0030*/ 	.short	0x0003
        /*0032*/ 	.short	0x0018
        /*0034*/ 	.byte	0x00, 0xf0, 0x11, 0x00


	//----- nvinfo : EIATTR_KPARAM_INFO
	.align		4
.L_215:
        /*0038*/ 	.byte	0x04, 0x17
        /*003a*/ 	.short	(.L_217 - .L_216)
.L_216:
        /*003c*/ 	.word	0x00000000
        /*0040*/ 	.short	0x0002
        /*0042*/ 	.short	0x0010
        /*0044*/ 	.byte	0x00, 0xf5, 0x21, 0x00


	//----- nvinfo : EIATTR_KPARAM_INFO
	.align		4
.L_217:
        /*0048*/ 	.byte	0x04, 0x17
        /*004a*/ 	.short	(.L_219 - .L_218)
.L_218:
        /*004c*/ 	.word	0x00000000
        /*0050*/ 	.short	0x0001
        /*0052*/ 	.short	0x0008
        /*0054*/ 	.byte	0x00, 0xf5, 0x21, 0x00


	//----- nvinfo : EIATTR_KPARAM_INFO
	.align		4
.L_219:
        /*0058*/ 	.byte	0x04, 0x17
        /*005a*/ 	.short	(.L_221 - .L_220)
.L_220:
        /*005c*/ 	.word	0x00000000
        /*0060*/ 	.short	0x0000
        /*0062*/ 	.short	0x0000
        /*0064*/ 	.byte	0x00, 0xf5, 0x21, 0x00


	//----- nvinfo : EIATTR_SPARSE_MMA_MASK
	.align		4
.L_221:
        /*0068*/ 	.byte	0x03, 0x50
        /*006a*/ 	.short	0x0000


	//----- nvinfo : EIATTR_MAXREG_COUNT
	.align		4
        /*006c*/ 	.byte	0x03, 0x1b
        /*006e*/ 	.short	0x00ff


	//----- nvinfo : EIATTR_MERCURY_ISA_VERSION
	.align		4
        /*0070*/ 	.byte	0x03, 0x5f
        /*0072*/ 	.short	0x0101


	//----- nvinfo : EIATTR_VRC_CTA_INIT_COUNT
	.align		4
        /*0074*/ 	.byte	0x02, 0x4a
	.zero		1
	.zero		1


	//----- nvinfo : EIATTR_EXIT_INSTR_OFFSETS
	.align		4
        /*0078*/ 	.byte	0x04, 0x1c
        /*007a*/ 	.short	(.L_223 - .L_222)


	//   ....[0]....
.L_222:
        /*007c*/ 	.word	0x000000c0


	//   ....[1]....
        /*0080*/ 	.word	0x00000900


	//----- nvinfo : EIATTR_CBANK_PARAM_SIZE
	.align		4
.L_223:
        /*0084*/ 	.byte	0x03, 0x19
        /*0086*/ 	.short	0x0024


	//----- nvinfo : EIATTR_PARAM_CBANK
	.align		4
        /*0088*/ 	.byte	0x04, 0x0a
        /*008a*/ 	.short	(.L_225 - .L_224)
	.align		4
.L_224:
        /*008c*/ 	.word	index@(.nv.constant0._Z14matrix_productPfS_S_iii)
        /*0090*/ 	.short	0x0380
        /*0092*/ 	.short	0x0024


	//----- nvinfo : EIATTR_SW_WAR
	.align		4
.L_225:
        /*0094*/ 	.byte	0x04, 0x36
        /*0096*/ 	.short	(.L_227 - .L_226)
.L_226:
        /*0098*/ 	.word	0x00000008
.L_227:


//--------------------- .nv.info._Z11avg_poolingPfS_iiiii --------------------------
	.section	.nv.info._Z11avg_poolingPfS_iiiii,"",@"SHT_CUDA_INFO"
	.sectionflags	@""
	.align	4


	//----- nvinfo : EIATTR_CUDA_API_VERSION
	.align		4
        /*0000*/ 	.byte	0x04, 0x37
        /*0002*/ 	.short	(.L_229 - .L_228)
.L_228:
        /*0004*/ 	.word	0x00000082


	//----- nvinfo : EIATTR_KPARAM_INFO
	.align		4
.L_229:
        /*0008*/ 	.byte	0x04, 0x17
        /*000a*/ 	.short	(.L_231 - .L_230)
.L_230:
        /*000c*/ 	.word	0x00000000
        /*0010*/ 	.short	0x0006
        /*0012*/ 	.short	0x0020
        /*0014*/ 	.byte	0x00, 0xf0, 0x11, 0x00


	//----- nvinfo : EIATTR_KPARAM_INFO
	.align		4
.L_231:
        /*0018*/ 	.byte	0x04, 0x17
        /*001a*/ 	.short	(.L_233 - .L_232)
.L_232:
        /*001c*/ 	.word	0x00000000
        /*0020*/ 	.short	0x0005
        /*0022*/ 	.short	0x001c
        /*0024*/ 	.byte	0x00, 0xf0, 0x11, 0x00


	//----- nvinfo : EIATTR_KPARAM_INFO
	.align		4
.L_233:
        /*0028*/ 	.byte	0x04, 0x17
        /*002a*/ 	.short	(.L_235 - .L_234)
.L_234:
        /*002c*/ 	.word	0x00000000
        /*0030*/ 	.short	0x0004
        /*0032*/ 	.short	0x0018
        /*0034*/ 	.byte	0x00, 0xf0, 0x11, 0x00


	//----- nvinfo : EIATTR_KPARAM_INFO
	.align		4
.L_235:
        /*0038*/ 	.byte	0x04, 0x17
        /*003a*/ 	.short	(.L_237 - .L_236)
.L_236:
        /*003c*/ 	.word	0x00000000
        /*0040*/ 	.short	0x0003
        /*0042*/ 	.short	0x0014
        /*0044*/ 	.byte	0x00, 0xf0, 0x11, 0x00


	//----- nvinfo : EIATTR_KPARAM_INFO
	.align		4
.L_237:
        /*0048*/ 	.byte	0x04, 0x17
        /*004a*/ 	.short	(.L_239 - .L_238)
.L_238:
        /*004c*/ 	.word	0x00000000
        /*0050*/ 	.short	0x0002
        /*0052*/ 	.short	0x0010
        /*0054*/ 	.byte	0x00, 0xf0, 0x11, 0x00


	//----- nvinfo : EIATTR_KPARAM_INFO
	.align		4
.L_239:
        /*0058*/ 	.byte	0x04, 0x17
        /*005a*/ 	.short	(.L_241 - .L_240)
.L_240:
        /*005c*/ 	.word	0x00000000
        /*0060*/ 	.short	0x0001
        /*0062*/ 	.short	0x0008
        /*0064*/ 	.byte	0x00, 0xf5, 0x21, 0x00


	//----- nvinfo : EIATTR_KPARAM_INFO
	.align		4
.L_241:
        /*0068*/ 	.byte	0x04, 0x17
        /*006a*/ 	.short	(.L_243 - .L_242)
.L_242:
        /*006c*/ 	.word	0x00000000
        /*0070*/ 	.short	0x0000
        /*0072*/ 	.short	0x0000
        /*0074*/ 	.byte	0x00, 0xf5, 0x21, 0x00


	//----- nvinfo : EIATTR_SPARSE_MMA_MASK
	.align		4
.L_243:
        /*0078*/ 	.byte	0x03, 0x50
        /*007a*/ 	.short	0x0000


	//----- nvinfo : EIATTR_MAXREG_COUNT
	.align		4
        /*007c*/ 	.byte	0x03, 0x1b
        /*007e*/ 	.short	0x00ff


	//----- nvinfo : EIATTR_NUM_BARRIERS
	.align		4
        /*0080*/ 	.byte	0x02, 0x4c
        /*0082*/ 	.byte	0x01
	.zero		1


	//----- nvinfo : EIATTR_MERCURY_ISA_VERSION
	.align		4
        /*0084*/ 	.byte	0x03, 0x5f
        /*0086*/ 	.short	0x0101


	//----- nvinfo : EIATTR_VRC_CTA_INIT_COUNT
	.align		4
        /*0088*/ 	.byte	0x02, 0x4a
	.zero		1
	.zero		1


	//----- nvinfo : EIATTR_EXIT_INSTR_OFFSETS
	.align		4
        /*008c*/ 	.byte	0x04, 0x1c
        /*008e*/ 	.short	(.L_245 - .L_244)


	//   ....[0]....
.L_244:
        /*0090*/ 	.word	0x000000c0


	//   ....[1]....
        /*0094*/ 	.word	0x00000310


	//----- nvinfo : EIATTR_CBANK_PARAM_SIZE
	.align		4
.L_245:
        /*0098*/ 	.byte	0x03, 0x19
        /*009a*/ 	.short	0x0024


	//----- nvinfo : EIATTR_PARAM_CBANK
	.align		4
        /*009c*/ 	.byte	0x04, 0x0a
        /*009e*/ 	.short	(.L_247 - .L_246)
	.align		4
.L_246:
        /*00a0*/ 	.word	index@(.nv.constant0._Z11avg_poolingPfS_iiiii)
        /*00a4*/ 	.short	0x0380
        /*00a6*/ 	.short	0x0024


	//----- nvinfo : EIATTR_SW_WAR
	.align		4
.L_247:
        /*00a8*/ 	.byte	0x04, 0x36
        /*00aa*/ 	.short	(.L_249 - .L_248)
.L_248:
        /*00ac*/ 	.word	0x00000008
.L_249:


//--------------------- .nv.info._Z13convolution3DPfS_S_iiii --------------------------
	.section	.nv.info._Z13convolution3DPfS_S_iiii,"",@"SHT_CUDA_INFO"
	.sectionflags	@""
	.align	4


	//----- nvinfo : EIATTR_CUDA_API_VERSION
	.align		4
        /*0000*/ 	.byte	0x04, 0x37
        /*0002*/ 	.short	(.L_251 - .L_250)
.L_250:
        /*0004*/ 	.word	0x00000082


	//----- nvinfo : EIATTR_KPARAM_INFO
	.align		4
.L_251:
        /*0008*/ 	.byte	0x04, 0x17
        /*000a*/ 	.short	(.L_253 - .L_252)
.L_252:
        /*000c*/ 	.word	0x00000000
        /*0010*/ 	.short	0x0006
        /*0012*/ 	.short	0x0024
        /*0014*/ 	.byte	0x00, 0xf0, 0x11, 0x00


	//----- nvinfo : EIATTR_KPARAM_INFO
	.align		4
.L_253:
        /*0018*/ 	.byte	0x04, 0x17
        /*001a*/ 	.short	(.L_255 - .L_254)
.L_254:
        /*001c*/ 	.word	0x00000000
        /*0020*/ 	.short	0x0005
        /*0022*/ 	.short	0x0020
        /*0024*/ 	.byte	0x00, 0xf0, 0x11, 0x00


	//----- nvinfo : EIATTR_KPARAM_INFO
	.align		4
.L_255:
        /*0028*/ 	.byte	0x04, 0x17
        /*002a*/ 	.short	(.L_257 - .L_256)
.L_256:
        /*002c*/ 	.word	0x00000000
        /*0030*/ 	.short	0x0004
        /*0032*/ 	.short	0x001c
        /*0034*/ 	.byte	0x00, 0xf0, 0x11, 0x00


	//----- nvinfo : EIATTR_KPARAM_INFO
	.align		4
.L_257:
        /*0038*/ 	.byte	0x04, 0x17
        /*003a*/ 	.short	(.L_259 - .L_258)
.L_258:
        /*003c*/ 	.word	0x00000000
        /*0040*/ 	.short	0x0003
        /*0042*/ 	.short	0x0018
        /*0044*/ 	.byte	0x00, 0xf0, 0x11, 0x00


	//----- nvinfo : EIATTR_KPARAM_INFO
	.align		4
.L_259:
        /*0048*/ 	.byte	0x04, 0x17
        /*004a*/ 	.short	(.L_261 - .L_260)
.L_260:
        /*004c*/ 	.word	0x00000000
        /*0050*/ 	.short	0x0002
        /*0052*/ 	.short	0x0010
        /*0054*/ 	.byte	0x00, 0xf5, 0x21, 0x00


	//----- nvinfo : EIATTR_KPARAM_INFO
	.align		4
.L_261:
        /*0058*/ 	.byte	0x04, 0x17
        /*005a*/ 	.short	(.L_263 - .L_262)
.L_262:
        /*005c*/ 	.word	0x00000000
        /*0060*/ 	.short	0x0001
        /*0062*/ 	.short	0x0008
        /*0064*/ 	.byte	0x00, 0xf5, 0x21, 0x00


	//----- nvinfo : EIATTR_KPARAM_INFO
	.align		4
.L_263:
        /*0068*/ 	.byte	0x04, 0x17
        /*006a*/ 	.short	(.L_265 - .L_264)
.L_264:
        /*006c*/ 	.word	0x00000000
        /*0070*/ 	.short	0x0000
        /*0072*/ 	.short	0x0000
        /*0074*/ 	.byte	0x00, 0xf5, 0x21, 0x00


	//----- nvinfo : EIATTR_SPARSE_MMA_MASK
	.align		4
.L_265:
        /*0078*/ 	.byte	0x03, 0x50
        /*007a*/ 	.short	0x0000


	//----- nvinfo : EIATTR_MAXREG_COUNT
	.align		4
        /*007c*/ 	.byte	0x03, 0x1b
        /*007e*/ 	.short	0x00ff


	//----- nvinfo : EIATTR_MERCURY_ISA_VERSION
	.align		4
        /*0080*/ 	.byte	0x03, 0x5f
        /*0082*/ 	.short	0x0101


	//----- nvinfo : EIATTR_VRC_CTA_INIT_COUNT
	.align		4
        /*0084*/ 	.byte	0x02, 0x4a
	.zero		1
	.zero		1


	//----- nvinfo : EIATTR_EXIT_INSTR_OFFSETS
	.align		4
        /*0088*/ 	.byte	0x04, 0x1c
        /*008a*/ 	.short	(.L_267 - .L_266)


	//   ....[0]....
.L_266:
        /*008c*/ 	.word	0x000000c0


	//   ....[1]....
        /*0090*/ 	.word	0x00000ba0


	//----- nvinfo : EIATTR_CBANK_PARAM_SIZE
	.align		4
.L_267:
        /*0094*/ 	.byte	0x03, 0x19
        /*0096*/ 	.short	0x0028


	//----- nvinfo : EIATTR_PARAM_CBANK
	.align		4
        /*0098*/ 	.byte	0x04, 0x0a
        /*009a*/ 	.short	(.L_269 - .L_268)
	.align		4
.L_268:
        /*009c*/ 	.word	index@(.nv.constant0._Z13convolution3DPfS_S_iiii)
        /*00a0*/ 	.short	0x0380
        /*00a2*/ 	.short	0x0028


	//----- nvinfo : EIATTR_SW_WAR
	.align		4
.L_269:
        /*00a4*/ 	.byte	0x04, 0x36
        /*00a6*/ 	.short	(.L_271 - .L_270)
.L_270:
        /*00a8*/ 	.word	0x00000008
.L_271:


//--------------------- .nv.info._Z11convolutionPfS_S_iiii --------------------------
	.section	.nv.info._Z11convolutionPfS_S_iiii,"",@"SHT_CUDA_INFO"
	.sectionflags	@""
	.align	4


	//----- nvinfo : EIATTR_CUDA_API_VERSION
	.align		4
        /*0000*/ 	.byte	0x04, 0x37
        /*0002*/ 	.short	(.L_273 - .L_272)
.L_272:
        /*0004*/ 	.word	0x00000082


	//----- nvinfo : EIATTR_KPARAM_INFO
	.align		4
.L_273:
        /*0008*/ 	.byte	0x04, 0x17
        /*000a*/ 	.short	(.L_275 - .L_274)
.L_274:
        /*000c*/ 	.word	0x00000000
        /*0010*/ 	.short	0x0006
        /*0012*/ 	.short	0x0024
        /*0014*/ 	.byte	0x00, 0xf0, 0x11, 0x00


	//----- nvinfo : EIATTR_KPARAM_INFO
	.align		4
.L_275:
        /*0018*/ 	.byte	0x04, 0x17
        /*001a*/ 	.short	(.L_277 - .L_276)
.L_276:
        /*001c*/ 	.word	0x00000000
        /*0020*/ 	.short	0x0005
        /*0022*/ 	.short	0x0020
        /*0024*/ 	.byte	0x00, 0xf0, 0x11, 0x00


	//----- nvinfo : EIATTR_KPARAM_INFO
	.align		4
.L_277:
        /*0028*/ 	.byte	0x04, 0x17
        /*002a*/ 	.short	(.L_279 - .L_278)
.L_278:
        /*002c*/ 	.word	0x00000000
        /*0030*/ 	.short	0x0004
        /*0032*/ 	.short	0x001c
        /*0034*/ 	.byte	0x00, 0xf0, 0x11, 0x00


	//----- nvinfo : EIATTR_KPARAM_INFO
	.align		4
.L_279:
        /*0038*/ 	.byte	0x04, 0x17
        /*003a*/ 	.short	(.L_281 - .L_280)
.L_280:
        /*003c*/ 	.word	0x00000000
        /*0040*/ 	.short	0x0003
        /*0042*/ 	.short	0x0018
        /*0044*/ 	.byte	0x00, 0xf0, 0x11, 0x00


	//----- nvinfo : EIATTR_KPARAM_INFO
	.align		4
.L_281:
        /*0048*/ 	.byte	0x04, 0x17
        /*004a*/ 	.short	(.L_283 - .L_282)
.L_282:
        /*004c*/ 	.word	0x00000000
        /*0050*/ 	.short	0x0002
        /*0052*/ 	.short	0x0010
        /*0054*/ 	.byte	0x00, 0xf5, 0x21, 0x00


	//----- nvinfo : EIATTR_KPARAM_INFO
	.align		4
.L_283:
        /*0058*/ 	.byte	0x04, 0x17
        /*005a*/ 	.short	(.L_285 - .L_284)
.L_284:
        /*005c*/ 	.word	0x00000000
        /*0060*/ 	.short	0x0001
        /*0062*/ 	.short	0x0008
        /*0064*/ 	.byte	0x00, 0xf5, 0x21, 0x00


	//----- nvinfo : EIATTR_KPARAM_INFO
	.align		4
.L_285:
        /*0068*/ 	.byte	0x04, 0x17
        /*006a*/ 	.short	(.L_287 - .L_286)
.L_286:
        /*006c*/ 	.word	0x00000000
        /*0070*/ 	.short	0x0000
        /*0072*/ 	.short	0x0000
        /*0074*/ 	.byte	0x00, 0xf5, 0x21, 0x00


	//----- nvinfo : EIATTR_SPARSE_MMA_MASK
	.align		4
.L_287:
        /*0078*/ 	.byte	0x03, 0x50
        /*007a*/ 	.short	0x0000


	//----- nvinfo : EIATTR_MAXREG_COUNT
	.align		4
        /*007c*/ 	.byte	0x03, 0x1b
        /*007e*/ 	.short	0x00ff


	//----- nvinfo : EIATTR_MERCURY_ISA_VERSION
	.align		4
        /*0080*/ 	.byte	0x03, 0x5f
        /*0082*/ 	.short	0x0101


	//----- nvinfo : EIATTR_VRC_CTA_INIT_COUNT
	.align		4
        /*0084*/ 	.byte	0x02, 0x4a
	.zero		1
	.zero		1


	//----- nvinfo : EIATTR_EXIT_INSTR_OFFSETS
	.align		4
        /*0088*/ 	.byte	0x04, 0x1c
        /*008a*/ 	.short	(.L_289 - .L_288)


	//   ....[0]....
.L_288:
        /*008c*/ 	.word	0x000000c0


	//   ....[1]....
        /*0090*/ 	.word	0x00000b80


	//----- nvinfo : EIATTR_CBANK_PARAM_SIZE
	.align		4
.L_289:
        /*0094*/ 	.byte	0x03, 0x19
        /*0096*/ 	.short	0x0028


	//----- nvinfo : EIATTR_PARAM_CBANK
	.align		4
        /*0098*/ 	.byte	0x04, 0x0a
        /*009a*/ 	.short	(.L_291 - .L_290)
	.align		4
.L_290:
        /*009c*/ 	.word	index@(.nv.constant0._Z11convolutionPfS_S_iiii)
        /*00a0*/ 	.short	0x0380
        /*00a2*/ 	.short	0x0028


	//----- nvinfo : EIATTR_SW_WAR
	.align		4
.L_291:
        /*00a4*/ 	.byte	0x04, 0x36
        /*00a6*/ 	.short	(.L_293 - .L_292)
.L_292:
        /*00a8*/ 	.word	0x00000008
.L_293:


//--------------------- .nv.callgraph             --------------------------
	.section	.nv.callgraph,"",@"SHT_CUDA_CALLGRAPH"
	.align	4
	.sectionentsize	8
	.align		4
        /*0000*/ 	.word	0x00000000
	.align		4
        /*0004*/ 	.word	0xffffffff
	.align		4
        /*0008*/ 	.word	0x00000000
	.align		4
        /*000c*/ 	.word	0xfffffffe
	.align		4
        /*0010*/ 	.word	0x00000000
	.align		4
        /*0014*/ 	.word	0xfffffffd
	.align		4
        /*0018*/ 	.word	0x00000000
	.align		4
        /*001c*/ 	.word	0xfffffffc


//--------------------- .text._Z9transposePfS_ii  --------------------------
	.section	.text._Z9transposePfS_ii,"ax",@progbits
	.align	128
        .global         _Z9transposePfS_ii
        .type           _Z9transposePfS_ii,@function
        .size           _Z9transposePfS_ii,(.L_x_37 - _Z9transposePfS_ii)
        .other          _Z9transposePfS_ii,@"STO_CUDA_ENTRY STV_DEFAULT"
_Z9transposePfS_ii:
.text._Z9transposePfS_ii:
[----:B------:R-:W-:Y:S01]  /*0000*/  LDC R1, c[0x0][0x37c] ;  /* 0x0000df00ff017b82 */ /* 0x000fe20000000800 */
[----:B------:R-:W0:Y:S07]  /*0010*/  S2R R2, SR_TID.Y ;  /* 0x0000000000027919 */ /* 0x000e2e0000002200 */
[----:B------:R-:W1:Y:S01]  /*0020*/  LDC R0, c[0x0][0x360] ;  /* 0x0000d800ff007b82 */ /* 0x000e620000000800 */
[----:B------:R-:W2:Y:S01]  /*0030*/  LDCU.64 UR6, c[0x0][0x390] ;  /* 0x00007200ff0677ac */ /* 0x000ea20008000a00 */
[----:B------:R-:W1:Y:S06]  /*0040*/  S2R R3, SR_TID.X ;  /* 0x0000000000037919 */ /* 0x000e6c0000002100 */
[----:B------:R-:W0:Y:S08]  /*0050*/  S2UR UR5, SR_CTAID.Y ;  /* 0x00000000000579c3 */ /* 0x000e300000002600 */
[----:B------:R-:W0:Y:S08]  /*0060*/  LDC R7, c[0x0][0x364] ;  /* 0x0000d900ff077b82 */ /* 0x000e300000000800 */
[----:B------:R-:W1:Y:S01]  /*0070*/  S2UR UR4, SR_CTAID.X ;  /* 0x00000000000479c3 */ /* 0x000e620000002500 */
[----:B0-----:R-:W-:-:S05]  /*0080*/  IMAD R7, R7, UR5, R2 ;  /* 0x0000000507077c24 */ /* 0x001fca000f8e0202 */
[----:B--2---:R-:W-:Y:S01]  /*0090*/  ISETP.GE.AND P0, PT, R7, UR7, PT ;  /* 0x0000000707007c0c */ /* 0x004fe2000bf06270 */
[----:B-1----:R-:W-:-:S05]  /*00a0*/  IMAD R0, R0, UR4, R3 ;  /* 0x0000000400007c24 */ /* 0x002fca000f8e0203 */
[----:B------:R-:W-:-:S13]  /*00b0*/  ISETP.GE.OR P0, PT, R0, UR6, P0 ;  /* 0x0000000600007c0c */ /* 0x000fda0008706670 */
[----:B------:R-:W-:Y:S05]  /*00c0*/  @P0 EXIT ;  /* 0x000000000000094d */ /* 0x000fea0003800000 */
[----:B------:R-:W0:Y:S01]  /*00d0*/  LDC.64 R2, c[0x0][0x388] ;  /* 0x0000e200ff027b82 */ /* 0x000e220000000a00 */
[----:B------:R-:W1:Y:S01]  /*00e0*/  LDCU.64 UR4, c[0x0][0x358] ;  /* 0x00006b00ff0477ac */ /* 0x000e620008000a00 */
[----:B------:R-:W-:-:S04]  /*00f0*/  IMAD R5, R0, UR7, R7 ;  /* 0x0000000700057c24 */ /* 0x000fc8000f8e0207 */
[----:B0-----:R-:W-:Y:S02]  /*0100*/  IMAD.WIDE R2, R5, 0x4, R2 ;  /* 0x0000000405027825 */ /* 0x001fe400078e0202 */
[----:B------:R-:W0:Y:S04]  /*0110*/  LDC.64 R4, c[0x0][0x380] ;  /* 0x0000e000ff047b82 */ /* 0x000e280000000a00 */
[----:B-1----:R-:W2:Y:S01]  /*0120*/  LDG.E R3, desc[UR4][R2.64] ;  /* 0x0000000402037981 */ /* 0x002ea2000c1e1900 */
[----:B------:R-:W-:-:S04]  /*0130*/  IMAD R7, R7, UR6, R0 ;  /* 0x0000000607077c24 */ /* 0x000fc8000f8e0200 */
[----:B0-----:R-:W-:-:S05]  /*0140*/  IMAD.WIDE R4, R7, 0x4, R4 ;  /* 0x0000000407047825 */ /* 0x001fca00078e0204 */
[----:B--2---:R-:W-:Y:S01]  /*0150*/  STG.E desc[UR4][R4.64], R3 ;  /* 0x0000000304007986 */ /* 0x004fe2000c101904 */
[----:B------:R-:W-:Y:S05]  /*0160*/  EXIT ;  /* 0x000000000000794d */ /* 0x000fea0003800000 */
.L_x_0:
[----:B------:R-:W-:-:S00]  /*0170*/  BRA `(.L_x_0) ;  /* 0xfffffffc00fc7947 */ /* 0x000fc0000383ffff */
[----:B------:R-:W-:-:S00]  /*0180*/  NOP ;  /* 0x0000000000007918 */ /* 0x000fc00000000000 */
[----:B------:R-:W-:-:S00]  /*0190*/  NOP ;  /* 0x0000000000007918 */ /* 0x000fc00000000000 */
[----:B------:R-:W-:-:S00]  /*01a0*/  NOP ;  /* 0x0000000000007918 */ /* 0x000fc00000000000 */
[----:B------:R-:W-:-:S00]  /*01b0*/  NOP ;  /* 0x0000000000007918 */ /* 0x000fc00000000000 */
[----:B------:R-:W-:-:S00]  /*01c0*/  NOP ;  /* 0x0000000000007918 */ /* 0x000fc00000000000 */
[----:B------:R-:W-:-:S00]  /*01d0*/  NOP ;  /* 0x0000000000007918 */ /* 0x000fc00000000000 */
[----:B------:R-:W-:-:S00]  /*01e0*/  NOP ;  /* 0x0000000000007918 */ /* 0x000fc00000000000 */
[----:B------:R-:W-:-:S00]  /*01f0*/  NOP ;  /* 0x0000000000007918 */ /* 0x000fc00000000000 */
.L_x_37:


//--------------------- .text._Z18scalar_subtractionPfS_ii --------------------------
	.section	.text._Z18scalar_subtractionPfS_ii,"ax",@progbits
	.align	128
        .global         _Z18scalar_subtractionPfS_ii
        .type           _Z18scalar_subtractionPfS_ii,@function
        .size           _Z18scalar_subtractionPfS_ii,(.L_x_38 - _Z18scalar_subtractionPfS_ii)
        .other          _Z18scalar_subtractionPfS_ii,@"STO_CUDA_ENTRY STV_DEFAULT"
_Z18scalar_subtractionPfS_ii:
.text._Z18scalar_subtractionPfS_ii:
[----:B------:R-:W-:Y:S01]  /*0000*/  LDC R1, c[0x0][0x37c] ;  /* 0x0000df00ff017b82 */ /* 0x000fe20000000800 */
[----:B------:R-:W0:Y:S01]  /*0010*/  S2R R5, SR_CTAID.Y ;  /* 0x0000000000057919 */ /* 0x000e220000002600 */
[----:B------:R-:W1:Y:S01]  /*0020*/  LDCU UR4, c[0x0][0x360] ;  /* 0x00006c00ff0477ac */ /* 0x000e620008000800 */
[----:B------:R-:W0:Y:S01]  /*0030*/  S2R R2, SR_TID.Y ;  /* 0x0000000000027919 */ /* 0x000e220000002200 */
[----:B------:R-:W0:Y:S01]  /*0040*/  LDCU UR5, c[0x0][0x364] ;  /* 0x00006c80ff0577ac */ /* 0x000e220008000800 */
[----:B------:R-:W1:Y:S01]  /*0050*/  S2R R0, SR_CTAID.X ;  /* 0x0000000000007919 */ /* 0x000e620000002500 */
[----:B------:R-:W2:Y:S01]  /*0060*/  LDCU.64 UR6, c[0x0][0x390] ;  /* 0x00007200ff0677ac */ /* 0x000ea20008000a00 */
[----:B------:R-:W1:Y:S01]  /*0070*/  S2R R3, SR_TID.X ;  /* 0x0000000000037919 */ /* 0x000e620000002100 */
[----:B0-----:R-:W-:-:S05]  /*0080*/  IMAD R5, R5, UR5, R2 ;  /* 0x0000000505057c24 */ /* 0x001fca000f8e0202 */
[----:B--2---:R-:W-:Y:S01]  /*0090*/  ISETP.GE.AND P0, PT, R5, UR7, PT ;  /* 0x0000000705007c0c */ /* 0x004fe2000bf06270 */
[----:B-1----:R-:W-:-:S05]  /*00a0*/  IMAD R0, R0, UR4, R3 ;  /* 0x0000000400007c24 */ /* 0x002fca000f8e0203 */
[----:B------:R-:W-:-:S13]  /*00b0*/  ISETP.GE.OR P0, PT, R0, UR6, P0 ;  /* 0x0000000600007c0c */ /* 0x000fda0008706670 */
[----:B------:R-:W-:Y:S05]  /*00c0*/  @P0 EXIT ;  /* 0x000000000000094d */ /* 0x000fea0003800000 */
[----:B------:R-:W0:Y:S01]  /*00d0*/  LDC.64 R2, c[0x0][0x388] ;  /* 0x0000e200ff027b82 */ /* 0x000e220000000a00 */
[----:B------:R-:W1:Y:S01]  /*00e0*/  LDCU.64 UR4, c[0x0][0x358] ;  /* 0x00006b00ff0477ac */ /* 0x000e620008000a00 */
[----:B------:R-:W-:-:S06]  /*00f0*/  IMAD R7, R5, UR6, R0 ;  /* 0x0000000605077c24 */ /* 0x000fcc000f8e0200 */
[----:B------:R-:W2:Y:S01]  /*0100*/  LDC.64 R4, c[0x0][0x380] ;  /* 0x0000e000ff047b82 */ /* 0x000ea20000000a00 */
[----:B0-----:R-:W-:-:S06]  /*0110*/  IMAD.WIDE R2, R7, 0x4, R2 ;  /* 0x0000000407027825 */ /* 0x001fcc00078e0202 */
[----:B-1----:R-:W3:Y:S01]  /*0120*/  LDG.E R2, desc[UR4][R2.64] ;  /* 0x0000000402027981 */ /* 0x002ee2000c1e1900 */
[----:B--2---:R-:W-:-:S04]  /*0130*/  IMAD.WIDE R4, R7, 0x4, R4 ;  /* 0x0000000407047825 */ /* 0x004fc800078e0204 */
[----:B---3--:R-:W-:-:S05]  /*0140*/  FADD R7, -R2, 1 ;  /* 0x3f80000002077421 */ /* 0x008fca0000000100 */
[----:B------:R-:W-:Y:S01]  /*0150*/  STG.E desc[UR4][R4.64], R7 ;  /* 0x0000000704007986 */ /* 0x000fe2000c101904 */
[----:B------:R-:W-:Y:S05]  /*0160*/  EXIT ;  /* 0x000000000000794d */ /* 0x000fea0003800000 */
.L_x_1:
        /* <DEDUP_REMOVED lines=9> */
.L_x_38:


//--------------------- .text._Z11subtractionPfS_S_i --------------------------
	.section	.text._Z11subtractionPfS_S_i,"ax",@progbits
	.align	128
        .global         _Z11subtractionPfS_S_i
        .type           _Z11subtractionPfS_S_i,@function
        .size           _Z11subtractionPfS_S_i,(.L_x_39 - _Z11subtractionPfS_S_i)
        .other          _Z11subtractionPfS_S_i,@"STO_CUDA_ENTRY STV_DEFAULT"
_Z11subtractionPfS_S_i:
.text._Z11subtractionPfS_S_i:
[----:B------:R-:W-:Y:S01]  /*0000*/  LDC R1, c[0x0][0x37c] ;  /* 0x0000df00ff017b82 */ /* 0x000fe20000000800 */
[----:B------:R-:W0:Y:S07]  /*0010*/  S2R R0, SR_TID.X ;  /* 0x0000000000007919 */ /* 0x000e2e0000002100 */
[----:B------:R-:W0:Y:S01]  /*0020*/  S2UR UR4, SR_CTAID.X ;  /* 0x00000000000479c3 */ /* 0x000e220000002500 */
[----:B------:R-:W1:Y:S07]  /*0030*/  LDCU UR5, c[0x0][0x398] ;  /* 0x00007300ff0577ac */ /* 0x000e6e0008000800 */
[----:B------:R-:W0:Y:S02]  /*0040*/  LDC R9, c[0x0][0x360] ;  /* 0x0000d800ff097b82 */ /* 0x000e240000000800 */
[----:B0-----:R-:W-:-:S05]  /*0050*/  IMAD R9, R9, UR4, R0 ;  /* 0x0000000409097c24 */ /* 0x001fca000f8e0200 */
[----:B-1----:R-:W-:-:S13]  /*0060*/  ISETP.GE.AND P0, PT, R9, UR5, PT ;  /* 0x0000000509007c0c */ /* 0x002fda000bf06270 */
[----:B------:R-:W-:Y:S05]  /*0070*/  @P0 EXIT ;  /* 0x000000000000094d */ /* 0x000fea0003800000 */
[----:B------:R-:W0:Y:S01]  /*0080*/  LDC.64 R2, c[0x0][0x388] ;  /* 0x0000e200ff027b82 */ /* 0x000e220000000a00 */
[----:B------:R-:W1:Y:S07]  /*0090*/  LDCU.64 UR4, c[0x0][0x358] ;  /* 0x00006b00ff0477ac */ /* 0x000e6e0008000a00 */
[----:B------:R-:W2:Y:S08]  /*00a0*/  LDC.64 R4, c[0x0][0x390] ;  /* 0x0000e400ff047b82 */ /* 0x000eb00000000a00 */
[----:B------:R-:W3:Y:S01]  /*00b0*/  LDC.64 R6, c[0x0][0x380] ;  /* 0x0000e000ff067b82 */ /* 0x000ee20000000a00 */
[----:B0-----:R-:W-:-:S06]  /*00c0*/  IMAD.WIDE R2, R9, 0x4, R2 ;  /* 0x0000000409027825 */ /* 0x001fcc00078e0202 */
[----:B-1----:R-:W4:Y:S01]  /*00d0*/  LDG.E R2, desc[UR4][R2.64] ;  /* 0x0000000402027981 */ /* 0x002f22000c1e1900 */
[----:B--2---:R-:W-:-:S06]  /*00e0*/  IMAD.WIDE R4, R9, 0x4, R4 ;  /* 0x0000000409047825 */ /* 0x004fcc00078e0204 */
[----:B------:R-:W4:Y:S01]  /*00f0*/  LDG.E R5, desc[UR4][R4.64] ;  /* 0x0000000404057981 */ /* 0x000f22000c1e1900 */
[----:B---3--:R-:W-:-:S04]  /*0100*/  IMAD.WIDE R6, R9, 0x4, R6 ;  /* 0x0000000409067825 */ /* 0x008fc800078e0206 */
[----:B----4-:R-:W-:-:S05]  /*0110*/  FADD R9, R2, -R5 ;  /* 0x8000000502097221 */ /* 0x010fca0000000000 */
[----:B------:R-:W-:Y:S01]  /*0120*/  STG.E desc[UR4][R6.64], R9 ;  /* 0x0000000906007986 */ /* 0x000fe2000c101904 */
[----:B------:R-:W-:Y:S05]  /*0130*/  EXIT ;  /* 0x000000000000794d */ /* 0x000fea0003800000 */
.L_x_2:
        /* <DEDUP_REMOVED lines=12> */
.L_x_39:


//--------------------- .text._Z11exponentialPfi  --------------------------
	.section	.text._Z11exponentialPfi,"ax",@progbits
	.align	128
        .global         _Z11exponentialPfi
        .type           _Z11exponentialPfi,@function
        .size           _Z11exponentialPfi,(.L_x_40 - _Z11exponentialPfi)
        .other          _Z11exponentialPfi,@"STO_CUDA_ENTRY STV_DEFAULT"
_Z11exponentialPfi:
.text._Z11exponentialPfi:
        /* <DEDUP_REMOVED lines=9> */
[----:B------:R-:W1:Y:S01]  /*0090*/  LDCU.64 UR4, c[0x0][0x358] ;  /* 0x00006b00ff0477ac */ /* 0x000e620008000a00 */
[----:B0-----:R-:W-:-:S05]  /*00a0*/  IMAD.WIDE R2, R5, 0x4, R2 ;  /* 0x0000000405027825 */ /* 0x001fca00078e0202 */
[----:B-1----:R-:W2:Y:S01]  /*00b0*/  LDG.E R0, desc[UR4][R2.64] ;  /* 0x0000000402007981 */ /* 0x002ea2000c1e1900 */
[----:B------:R-:W-:Y:S01]  /*00c0*/  HFMA2 R5, -RZ, RZ, 0.96630859375, -0.0022525787353515625 ;  /* 0x3bbb989dff057431 */ /* 0x000fe200000001ff */
[----:B------:R-:W-:-:S04]  /*00d0*/  MOV R7, 0x437c0000 ;  /* 0x437c000000077802 */ /* 0x000fc80000000f00 */
[----:B--2---:R-:W-:-:S04]  /*00e0*/  FFMA.SAT R4, R0, R5, 0.5 ;  /* 0x3f00000000047423 */ /* 0x004fc80000002005 */
[----:B------:R-:W-:-:S04]  /*00f0*/  FFMA.RM R4, R4, R7, 12582913 ;  /* 0x4b40000104047423 */ /* 0x000fc80000004007 */
[C---:B------:R-:W-:Y:S01]  /*0100*/  FADD R5, R4.reuse, -12583039 ;  /* 0xcb40007f04057421 */ /* 0x040fe20000000000 */
[----:B------:R-:W-:-:S03]  /*0110*/  SHF.L.U32 R4, R4, 0x17, RZ ;  /* 0x0000001704047819 */ /* 0x000fc600000006ff */
[----:B------:R-:W-:-:S04]  /*0120*/  FFMA R5, R0, 1.4426950216293334961, -R5 ;  /* 0x3fb8aa3b00057823 */ /* 0x000fc80000000805 */
[----:B------:R-:W-:-:S06]  /*0130*/  FFMA R5, R0, 1.925963033500011079e-08, R5 ;  /* 0x32a5706000057823 */ /* 0x000fcc0000000005 */
[----:B------:R-:W0:Y:S02]  /*0140*/  MUFU.EX2 R5, R5 ;  /* 0x0000000500057308 */ /* 0x000e240000000800 */
[----:B0-----:R-:W-:-:S05]  /*0150*/  FMUL R7, R4, R5 ;  /* 0x0000000504077220 */ /* 0x001fca0000400000 */
[----:B------:R-:W-:Y:S01]  /*0160*/  STG.E desc[UR4][R2.64], R7 ;  /* 0x0000000702007986 */ /* 0x000fe2000c101904 */
[----:B------:R-:W-:Y:S05]  /*0170*/  EXIT ;  /* 0x000000000000794d */ /* 0x000fea0003800000 */
.L_x_3:
        /* <DEDUP_REMOVED lines=16> */
.L_x_40:


//--------------------- .text._Z4tanhPfii         --------------------------
	.section	.text._Z4tanhPfii,"ax",@progbits
	.align	128
        .global         _Z4tanhPfii
        .type           _Z4tanhPfii,@function
        .size           _Z4tanhPfii,(.L_x_36 - _Z4tanhPfii)
        .other          _Z4tanhPfii,@"STO_CUDA_ENTRY STV_DEFAULT"
_Z4tanhPfii:
.text._Z4tanhPfii:
        /* <DEDUP_REMOVED lines=16> */
[----:B0-----:R-:W-:-:S05]  /*0100*/  IMAD.WIDE R4, R3, 0x4, R4 ;  /* 0x0000000403047825 */ /* 0x001fca00078e0204 */
[----:B-1----:R-:W2:Y:S01]  /*0110*/  LDG.E R0, desc[UR4][R4.64] ;  /* 0x0000000404007981 */ /* 0x002ea2000c1e1900 */
[----:B------:R-:W-:Y:S01]  /*0120*/  IMAD.MOV.U32 R3, RZ, RZ, 0x3bbb989d ;  /* 0x3bbb989dff037424 */ /* 0x000fe200078e00ff */
[----:B------:R-:W-:Y:S01]  /*0130*/  BSSY.RECONVERGENT B0, `(.L_x_4) ;  /* 0x0000015000007945 */ /* 0x000fe20003800200 */
[----:B------:R-:W-:Y:S02]  /*0140*/  IMAD.MOV.U32 R7, RZ, RZ, 0x437c0000 ;  /* 0x437c0000ff077424 */ /* 0x000fe400078e00ff */
[----:B--2---:R-:W-:-:S04]  /*0150*/  FFMA.SAT R2, R0, R3, 0.5 ;  /* 0x3f00000000027423 */ /* 0x004fc80000002003 */
[----:B------:R-:W-:-:S04]  /*0160*/  FFMA.RM R2, R2, R7, 12582913 ;  /* 0x4b40000102027423 */ /* 0x000fc80000004007 */
[C---:B------:R-:W-:Y:S01]  /*0170*/  FADD R3, R2.reuse, -12583039 ;  /* 0xcb40007f02037421 */ /* 0x040fe20000000000 */
[----:B------:R-:W-:-:S03]  /*0180*/  SHF.L.U32 R2, R2, 0x17, RZ ;  /* 0x0000001702027819 */ /* 0x000fc600000006ff */
[----:B------:R-:W-:-:S04]  /*0190*/  FFMA R3, R0, 1.4426950216293334961, -R3 ;  /* 0x3fb8aa3b00037823 */ /* 0x000fc80000000803 */
[----:B------:R-:W-:-:S06]  /*01a0*/  FFMA R3, R0, 1.925963033500011079e-08, R3 ;  /* 0x32a5706000037823 */ /* 0x000fcc0000000003 */
[----:B------:R-:W0:Y:S02]  /*01b0*/  MUFU.EX2 R3, R3 ;  /* 0x0000000300037308 */ /* 0x000e240000000800 */
[----:B0-----:R-:W-:-:S04]  /*01c0*/  FFMA R0, R2, R3, 1 ;  /* 0x3f80000002007423 */ /* 0x001fc80000000003 */
[----:B------:R-:W-:-:S05]  /*01d0*/  VIADD R2, R0, 0x1800000 ;  /* 0x0180000000027836 */ /* 0x000fca0000000000 */
[----:B------:R-:W-:-:S04]  /*01e0*/  LOP3.LUT R2, R2, 0x7f800000, RZ, 0xc0, !PT ;  /* 0x7f80000002027812 */ /* 0x000fc800078ec0ff */
[----:B------:R-:W-:-:S13]  /*01f0*/  ISETP.GT.U32.AND P0, PT, R2, 0x1ffffff, PT ;  /* 0x01ffffff0200780c */ /* 0x000fda0003f04070 */
[----:B------:R-:W-:Y:S05]  /*0200*/  @P0 BRA `(.L_x_5) ;  /* 0x00000000000c0947 */ /* 0x000fea0003800000 */
[----:B------:R-:W-:-:S07]  /*0210*/  MOV R6, 0x230 ;  /* 0x0000023000067802 */ /* 0x000fce0000000f00 */
[----:B------:R-:W-:Y:S05]  /*0220*/  CALL.REL.NOINC `($__internal_0_$__cuda_sm20_rcp_rn_f32_slowpath) ;  /* 0x0000000000207944 */ /* 0x000fea0003c00000 */
[----:B------:R-:W-:Y:S05]  /*0230*/  BRA `(.L_x_6) ;  /* 0x0000000000107947 */ /* 0x000fea0003800000 */
.L_x_5:
[----:B------:R-:W0:Y:S02]  /*0240*/  MUFU.RCP R3, R0 ;  /* 0x0000000000037308 */ /* 0x000e240000001000 */
[----:B0-----:R-:W-:-:S04]  /*0250*/  FFMA R2, R0, R3, -1 ;  /* 0xbf80000000027423 */ /* 0x001fc80000000003 */
[----:B------:R-:W-:-:S04]  /*0260*/  FADD.FTZ R2, -R2, -RZ ;  /* 0x800000ff02027221 */ /* 0x000fc80000010100 */
[----:B------:R-:W-:-:S07]  /*0270*/  FFMA R3, R3, R2, R3 ;  /* 0x0000000203037223 */ /* 0x000fce0000000003 */
.L_x_6:
[----:B------:R-:W-:Y:S05]  /*0280*/  BSYNC.RECONVERGENT B0 ;  /* 0x0000000000007941 */ /* 0x000fea0003800200 */
.L_x_4:
[----:B------:R-:W-:Y:S01]  /*0290*/  STG.E desc[UR4][R4.64], R3 ;  /* 0x0000000304007986 */ /* 0x000fe2000c101904 */
[----:B------:R-:W-:Y:S05]  /*02a0*/  EXIT ;  /* 0x000000000000794d */ /* 0x000fea0003800000 */
        .weak           $__internal_0_$__cuda_sm20_rcp_rn_f32_slowpath
        .type           $__internal_0_$__cuda_sm20_rcp_rn_f32_slowpath,@function
        .size           $__internal_0_$__cuda_sm20_rcp_rn_f32_slowpath,(.L_x_36 - $__internal_0_$__cuda_sm20_rcp_rn_f32_slowpath)
$__internal_0_$__cuda_sm20_rcp_rn_f32_slowpath:
[----:B------:R-:W-:Y:S01]  /*02b0*/  IMAD.SHL.U32 R2, R0, 0x2, RZ ;  /* 0x0000000200027824 */ /* 0x000fe200078e00ff */
[----:B------:R-:W-:Y:S04]  /*02c0*/  BSSY.RECONVERGENT B1, `(.L_x_7) ;  /* 0x0000030000017945 */ /* 0x000fe80003800200 */
[----:B------:R-:W-:-:S04]  /*02d0*/  SHF.R.U32.HI R2, RZ, 0x18, R2 ;  /* 0x00000018ff027819 */ /* 0x000fc80000011602 */
[----:B------:R-:W-:-:S13]  /*02e0*/  ISETP.NE.U32.AND P0, PT, R2, RZ, PT ;  /* 0x000000ff0200720c */ /* 0x000fda0003f05070 */
[----:B------:R-:W-:Y:S05]  /*02f0*/  @P0 BRA `(.L_x_8) ;  /* 0x0000000000280947 */ /* 0x000fea0003800000 */
[----:B------:R-:W-:-:S04]  /*0300*/  SHF.L.U32 R2, R0, 0x1, RZ ;  /* 0x0000000100027819 */ /* 0x000fc800000006ff */
[----:B------:R-:W-:-:S13]  /*0310*/  ISETP.NE.AND P0, PT, R2, RZ, PT ;  /* 0x000000ff0200720c */ /* 0x000fda0003f05270 */
[----:B------:R-:W-:Y:S01]  /*0320*/  @P0 FFMA R7, R0, 1.84467440737095516160e+19, RZ ;  /* 0x5f80000000070823 */ /* 0x000fe200000000ff */
[----:B------:R-:W-:Y:S08]  /*0330*/  @!P0 MUFU.RCP R3, R0 ;  /* 0x0000000000038308 */ /* 0x000ff00000001000 */
[----:B------:R-:W0:Y:S02]  /*0340*/  @P0 MUFU.RCP R2, R7 ;  /* 0x0000000700020308 */ /* 0x000e240000001000 */
[----:B0-----:R-:W-:-:S04]  /*0350*/  @P0 FFMA R8, R7, R2, -1 ;  /* 0xbf80000007080423 */ /* 0x001fc80000000002 */
[----:B------:R-:W-:-:S04]  /*0360*/  @P0 FADD.FTZ R9, -R8, -RZ ;  /* 0x800000ff08090221 */ /* 0x000fc80000010100 */
[----:B------:R-:W-:-:S04]  /*0370*/  @P0 FFMA R2, R2, R9, R2 ;  /* 0x0000000902020223 */ /* 0x000fc80000000002 */
[----:B------:R-:W-:Y:S01]  /*0380*/  @P0 FFMA R3, R2, 1.84467440737095516160e+19, RZ ;  /* 0x5f80000002030823 */ /* 0x000fe200000000ff */
[----:B------:R-:W-:Y:S06]  /*0390*/  BRA `(.L_x_9) ;  /* 0x0000000000887947 */ /* 0x000fec0003800000 */
.L_x_8:
[----:B------:R-:W-:-:S05]  /*03a0*/  VIADD R3, R2, 0xffffff03 ;  /* 0xffffff0302037836 */ /* 0x000fca0000000000 */
[----:B------:R-:W-:-:S13]  /*03b0*/  ISETP.GT.U32.AND P0, PT, R3, 0x1, PT ;  /* 0x000000010300780c */ /* 0x000fda0003f04070 */
[----:B------:R-:W-:Y:S05]  /*03c0*/  @P0 BRA `(.L_x_10) ;  /* 0x0000000000780947 */ /* 0x000fea0003800000 */
[----:B------:R-:W-:Y:S01]  /*03d0*/  LOP3.LUT R7, R0, 0x7fffff, RZ, 0xc0, !PT ;  /* 0x007fffff00077812 */ /* 0x000fe200078ec0ff */
[----:B------:R-:W-:-:S03]  /*03e0*/  HFMA2 R12, -RZ, RZ, 0, 1.78813934326171875e-07 ;  /* 0x00000003ff0c7431 */ /* 0x000fc600000001ff */
[----:B------:R-:W-:-:S04]  /*03f0*/  LOP3.LUT R7, R7, 0x3f800000, RZ, 0xfc, !PT ;  /* 0x3f80000007077812 */ /* 0x000fc800078efcff */
[----:B------:R-:W0:Y:S01]  /*0400*/  MUFU.RCP R8, R7 ;  /* 0x0000000700087308 */ /* 0x000e220000001000 */
[----:B------:R-:W-:Y:S01]  /*0410*/  SHF.L.U32 R11, R12, R3, RZ ;  /* 0x000000030c0b7219 */ /* 0x000fe200000006ff */
[----:B0-----:R-:W-:-:S04]  /*0420*/  FFMA R9, R7, R8, -1 ;  /* 0xbf80000007097423 */ /* 0x001fc80000000008 */
[----:B------:R-:W-:-:S04]  /*0430*/  FADD.FTZ R9, -R9, -RZ ;  /* 0x800000ff09097221 */ /* 0x000fc80000010100 */
[CCC-:B------:R-:W-:Y:S01]  /*0440*/  FFMA.RM R10, R8.reuse, R9.reuse, R8.reuse ;  /* 0x00000009080a7223 */ /* 0x1c0fe20000004008 */
[----:B------:R-:W-:-:S04]  /*0450*/  FFMA.RP R9, R8, R9, R8 ;  /* 0x0000000908097223 */ /* 0x000fc80000008008 */
[C---:B------:R-:W-:Y:S02]  /*0460*/  LOP3.LUT R8, R10.reuse, 0x7fffff, RZ, 0xc0, !PT ;  /* 0x007fffff0a087812 */ /* 0x040fe400078ec0ff */
[----:B------:R-:W-:Y:S02]  /*0470*/  FSETP.NEU.FTZ.AND P0, PT, R10, R9, PT ;  /* 0x000000090a00720b */ /* 0x000fe40003f1d000 */
[----:B------:R-:W-:Y:S02]  /*0480*/  LOP3.LUT R8, R8, 0x800000, RZ, 0xfc, !PT ;  /* 0x0080000008087812 */ /* 0x000fe400078efcff */
[----:B------:R-:W-:Y:S02]  /*0490*/  SEL R9, RZ, 0xffffffff, !P0 ;  /* 0xffffffffff097807 */ /* 0x000fe40004000000 */
[----:B------:R-:W-:-:S03]  /*04a0*/  LOP3.LUT R10, R11, R8, RZ, 0xc0, !PT ;  /* 0x000000080b0a7212 */ /* 0x000fc600078ec0ff */
[----:B------:R-:W-:Y:S01]  /*04b0*/  IMAD.MOV R9, RZ, RZ, -R9 ;  /* 0x000000ffff097224 */ /* 0x000fe200078e0a09 */
[----:B------:R-:W-:-:S04]  /*04c0*/  SHF.R.U32.HI R10, RZ, R3, R10 ;  /* 0x00000003ff0a7219 */ /* 0x000fc8000001160a */
[----:B------:R-:W-:Y:S02]  /*04d0*/  LOP3.LUT P1, RZ, R9, R3, R8, 0xf8, !PT ;  /* 0x0000000309ff7212 */ /* 0x000fe4000782f808 */
[C---:B------:R-:W-:Y:S02]  /*04e0*/  LOP3.LUT P0, RZ, R10.reuse, 0x1, RZ, 0xc0, !PT ;  /* 0x000000010aff7812 */ /* 0x040fe4000780c0ff */
[----:B------:R-:W-:-:S04]  /*04f0*/  LOP3.LUT P2, RZ, R10, 0x2, RZ, 0xc0, !PT ;  /* 0x000000020aff7812 */ /* 0x000fc8000784c0ff */
[----:B------:R-:W-:Y:S02]  /*0500*/  PLOP3.LUT P0, PT, P0, P1, P2, 0xe0, 0x0 ;  /* 0x000000000000781c */ /* 0x000fe40000703c20 */
[----:B------:R-:W-:Y:S02]  /*0510*/  LOP3.LUT P1, RZ, R0, 0x7fffff, RZ, 0xc0, !PT ;  /* 0x007fffff00ff7812 */ /* 0x000fe4000782c0ff */
[----:B------:R-:W-:-:S04]  /*0520*/  SEL R3, RZ, 0x1, !P0 ;  /* 0x00000001ff037807 */ /* 0x000fc80004000000 */
[----:B------:R-:W-:-:S04]  /*0530*/  IADD3 R3, PT, PT, -R3, RZ, RZ ;  /* 0x000000ff03037210 */ /* 0x000fc80007ffe1ff */
[----:B------:R-:W-:Y:S01]  /*0540*/  ISETP.GE.AND P0, PT, R3, RZ, PT ;  /* 0x000000ff0300720c */ /* 0x000fe20003f06270 */
[----:B------:R-:W-:-:S05]  /*0550*/  VIADD R3, R2, 0xffffff04 ;  /* 0xffffff0402037836 */ /* 0x000fca0000000000 */
[----:B------:R-:W-:-:S07]  /*0560*/  SHF.R.U32.HI R3, RZ, R3, R8 ;  /* 0x00000003ff037219 */ /* 0x000fce0000011608 */
[----:B------:R-:W-:-:S05]  /*0570*/  @!P0 IADD3 R3, PT, PT, R3, 0x1, RZ ;  /* 0x0000000103038810 */ /* 0x000fca0007ffe0ff */
[----:B------:R-:W-:-:S05]  /*0580*/  @!P1 IMAD.SHL.U32 R3, R3, 0x2, RZ ;  /* 0x0000000203039824 */ /* 0x000fca00078e00ff */
[----:B------:R-:W-:Y:S01]  /*0590*/  LOP3.LUT R3, R3, 0x80000000, R0, 0xf8, !PT ;  /* 0x8000000003037812 */ /* 0x000fe200078ef800 */
[----:B------:R-:W-:Y:S06]  /*05a0*/  BRA `(.L_x_9) ;  /* 0x0000000000047947 */ /* 0x000fec0003800000 */
.L_x_10:
[----:B------:R0:W1:Y:S02]  /*05b0*/  MUFU.RCP R3, R0 ;  /* 0x0000000000037308 */ /* 0x0000640000001000 */
.L_x_9:
[----:B------:R-:W-:Y:S05]  /*05c0*/  BSYNC.RECONVERGENT B1 ;  /* 0x0000000000017941 */ /* 0x000fea0003800200 */
.L_x_7:
[----:B------:R-:W-:-:S04]  /*05d0*/  MOV R7, 0x0 ;  /* 0x0000000000077802 */ /* 0x000fc80000000f00 */
[----:B01----:R-:W-:Y:S05]  /*05e0*/  RET.REL.NODEC R6 `(_Z4tanhPfii) ;  /* 0xfffffff806847950 */ /* 0x003fea0003c3ffff */
.L_x_11:
        /* <DEDUP_REMOVED lines=9> */
.L_x_36:


//--------------------- .text._Z18matrix_dot_productPfS_S_ii --------------------------
	.section	.text._Z18matrix_dot_productPfS_S_ii,"ax",@progbits
	.align	128
        .global         _Z18matrix_dot_productPfS_S_ii
        .type           _Z18matrix_dot_productPfS_S_ii,@function
        .size           _Z18matrix_dot_productPfS_S_ii,(.L_x_42 - _Z18matrix_dot_productPfS_S_ii)
        .other          _Z18matrix_dot_productPfS_S_ii,@"STO_CUDA_ENTRY STV_DEFAULT"
_Z18matrix_dot_productPfS_S_ii:
.text._Z18matrix_dot_productPfS_S_ii:
        /* <DEDUP_REMOVED lines=16> */
[----:B------:R-:W2:Y:S08]  /*0100*/  LDC.64 R4, c[0x0][0x388] ;  /* 0x0000e200ff047b82 */ /* 0x000eb00000000a00 */
[----:B------:R-:W3:Y:S01]  /*0110*/  LDC.64 R6, c[0x0][0x390] ;  /* 0x0000e400ff067b82 */ /* 0x000ee20000000a00 */
[----:B0-----:R-:W-:-:S06]  /*0120*/  IMAD.WIDE R2, R9, 0x4, R2 ;  /* 0x0000000409027825 */ /* 0x001fcc00078e0202 */
[----:B-1----:R-:W4:Y:S01]  /*0130*/  LDG.E R2, desc[UR4][R2.64] ;  /* 0x0000000402027981 */ /* 0x002f22000c1e1900 */
[----:B--2---:R-:W-:-:S06]  /*0140*/  IMAD.WIDE R4, R9, 0x4, R4 ;  /* 0x0000000409047825 */ /* 0x004fcc00078e0204 */
[----:B------:R-:W4:Y:S01]  /*0150*/  LDG.E R5, desc[UR4][R4.64] ;  /* 0x0000000404057981 */ /* 0x000f22000c1e1900 */
[----:B---3--:R-:W-:-:S04]  /*0160*/  IMAD.WIDE R6, R9, 0x4, R6 ;  /* 0x0000000409067825 */ /* 0x008fc800078e0206 */
[----:B----4-:R-:W-:-:S05]  /*0170*/  FMUL R9, R2, R5 ;  /* 0x0000000502097220 */ /* 0x010fca0000400000 */
[----:B------:R-:W-:Y:S01]  /*0180*/  STG.E desc[UR4][R6.64], R9 ;  /* 0x0000000906007986 */ /* 0x000fe2000c101904 */
[----:B------:R-:W-:Y:S05]  /*0190*/  EXIT ;  /* 0x000000000000794d */ /* 0x000fea0003800000 */
.L_x_12:
        /* <DEDUP_REMOVED lines=14> */
.L_x_42:


//--------------------- .text._Z24matrix_product_transposePfS_S_iii --------------------------
	.section	.text._Z24matrix_product_transposePfS_S_iii,"ax",@progbits
	.align	128
        .global         _Z24matrix_product_transposePfS_S_iii
        .type           _Z24matrix_product_transposePfS_S_iii,@function
        .size           _Z24matrix_product_transposePfS_S_iii,(.L_x_43 - _Z24matrix_product_transposePfS_S_iii)
        .other          _Z24matrix_product_transposePfS_S_iii,@"STO_CUDA_ENTRY STV_DEFAULT"
_Z24matrix_product_transposePfS_S_iii:
.text._Z24matrix_product_transposePfS_S_iii:
        /* <DEDUP_REMOVED lines=13> */
[----:B------:R-:W0:Y:S01]  /*00d0*/  LDCU UR7, c[0x0][0x3a0] ;  /* 0x00007400ff0777ac */ /* 0x000e220008000800 */
[----:B------:R-:W-:Y:S01]  /*00e0*/  HFMA2 R14, -RZ, RZ, 0, 0 ;  /* 0x00000000ff0e7431 */ /* 0x000fe200000001ff */
[----:B------:R-:W1:Y:S01]  /*00f0*/  LDCU.64 UR12, c[0x0][0x358] ;  /* 0x00006b00ff0c77ac */ /* 0x000e620008000a00 */
[----:B0-----:R-:W-:-:S09]  /*0100*/  UISETP.GE.AND UP0, UPT, UR7, 0x1, UPT ;  /* 0x000000010700788c */ /* 0x001fd2000bf06270 */
[----:B-1----:R-:W-:Y:S05]  /*0110*/  BRA.U !UP0, `(.L_x_13) ;  /* 0x00000009089c7547 */ /* 0x002fea000b800000 */
[----:B------:R-:W-:Y:S02]  /*0120*/  UISETP.GE.U32.AND UP1, UPT, UR7, 0x10, UPT ;  /* 0x000000100700788c */ /* 0x000fe4000bf26070 */
[----:B------:R-:W-:Y:S01]  /*0130*/  IMAD R8, R0, UR7, RZ ;  /* 0x0000000700087c24 */ /* 0x000fe2000f8e02ff */
[----:B------:R-:W-:Y:S02]  /*0140*/  ULOP3.LUT UR10, UR7, 0xf, URZ, 0xc0, !UPT ;  /* 0x0000000f070a7892 */ /* 0x000fe4000f8ec0ff */
[----:B------:R-:W-:Y:S01]  /*0150*/  IMAD R9, R7, UR7, RZ ;  /* 0x0000000707097c24 */ /* 0x000fe2000f8e02ff */
[----:B------:R-:W-:Y:S01]  /*0160*/  MOV R14, RZ ;  /* 0x000000ff000e7202 */ /* 0x000fe20000000f00 */
[----:B------:R-:W-:Y:S01]  /*0170*/  UMOV UR4, URZ ;  /* 0x000000ff00047c82 */ /* 0x000fe20008000000 */
[----:B------:R-:W-:Y:S01]  /*0180*/  UISETP.NE.AND UP0, UPT, UR10, URZ, UPT ;  /* 0x000000ff0a00728c */ /* 0x000fe2000bf05270 */
[----:B------:R-:W-:Y:S10]  /*0190*/  BRA.U !UP1, `(.L_x_14) ;  /* 0x0000000509107547 */ /* 0x000ff4000b800000 */
[----:B------:R-:W0:Y:S01]  /*01a0*/  LDC.64 R2, c[0x0][0x380] ;  /* 0x0000e000ff027b82 */ /* 0x000e220000000a00 */
[----:B------:R-:W1:Y:S01]  /*01b0*/  LDCU.64 UR8, c[0x0][0x388] ;  /* 0x00007100ff0877ac */ /* 0x000e620008000a00 */
[----:B------:R-:W-:Y:S02]  /*01c0*/  MOV R14, RZ ;  /* 0x000000ff000e7202 */ /* 0x000fe40000000f00 */
[----:B------:R-:W-:Y:S01]  /*01d0*/  MOV R6, R9 ;  /* 0x0000000900067202 */ /* 0x000fe20000000f00 */
[----:B------:R-:W-:Y:S02]  /*01e0*/  ULOP3.LUT UR4, UR7, 0x7ffffff0, URZ, 0xc0, !UPT ;  /* 0x7ffffff007047892 */ /* 0x000fe4000f8ec0ff */
[----:B-1----:R-:W-:Y:S02]  /*01f0*/  UIADD3 UR5, UP1, UPT, UR8, 0x20, URZ ;  /* 0x0000002008057890 */ /* 0x002fe4000ff3e0ff */
[----:B------:R-:W-:Y:S02]  /*0200*/  UIADD3 UR8, UPT, UPT, -UR4, URZ, URZ ;  /* 0x000000ff04087290 */ /* 0x000fe4000fffe1ff */
[----:B------:R-:W-:Y:S01]  /*0210*/  UIADD3.X UR6, UPT, UPT, URZ, UR9, URZ, UP1, !UPT ;  /* 0x00000009ff067290 */ /* 0x000fe20008ffe4ff */
[----:B0-----:R-:W-:-:S03]  /*0220*/  IMAD.WIDE.U32 R2, R8, 0x4, R2 ;  /* 0x0000000408027825 */ /* 0x001fc600078e0002 */
[----:B------:R-:W-:-:S04]  /*0230*/  IADD3 R4, P0, PT, R2, 0x20, RZ ;  /* 0x0000002002047810 */ /* 0x000fc80007f1e0ff */
[----:B------:R-:W-:-:S09]  /*0240*/  IADD3.X R5, PT, PT, RZ, R3, RZ, P0, !PT ;  /* 0x00000003ff057210 */ /* 0x000fd200007fe4ff */
.L_x_15:
[----:B------:R-:W-:Y:S01]  /*0250*/  MOV R2, UR5 ;  /* 0x0000000500027c02 */ /* 0x000fe20008000f00 */
[----:B------:R-:W2:Y:S01]  /*0260*/  LDG.E R15, desc[UR12][R4.64+-0x20] ;  /* 0xffffe00c040f7981 */ /* 0x000ea2000c1e1900 */
[----:B------:R-:W-:-:S03]  /*0270*/  MOV R3, UR6 ;  /* 0x0000000600037c02 */ /* 0x000fc60008000f00 */
[----:B------:R-:W3:Y:S01]  /*0280*/  LDG.E R17, desc[UR12][R4.64+-0x1c] ;  /* 0xffffe40c04117981 */ /* 0x000ee2000c1e1900 */
[----:B------:R-:W-:-:S03]  /*0290*/  IMAD.WIDE R2, R6, 0x4, R2 ;  /* 0x0000000406027825 */ /* 0x000fc600078e0202 */
[----:B------:R-:W4:Y:S04]  /*02a0*/  LDG.E R19, desc[UR12][R4.64+-0x18] ;  /* 0xffffe80c04137981 */ /* 0x000f28000c1e1900 */
[----:B------:R-:W2:Y:S04]  /*02b0*/  LDG.E R16, desc[UR12][R2.64+-0x20] ;  /* 0xffffe00c02107981 */ /* 0x000ea8000c1e1900 */
[----:B------:R-:W3:Y:S04]  /*02c0*/  LDG.E R24, desc[UR12][R2.64+-0x1c] ;  /* 0xffffe40c02187981 */ /* 0x000ee8000c1e1900 */
[----:B------:R-:W4:Y:S04]  /*02d0*/  LDG.E R18, desc[UR12][R2.64+-0x18] ;  /* 0xffffe80c02127981 */ /* 0x000f28000c1e1900 */
[----:B------:R-:W5:Y:S04]  /*02e0*/  LDG.E R20, desc[UR12][R4.64+-0x14] ;  /* 0xffffec0c04147981 */ /* 0x000f68000c1e1900 */
        /* <DEDUP_REMOVED lines=8> */
[----:B------:R-:W5:Y:S01]  /*0370*/  LDG.E R26, desc[UR12][R4.64+0x1c] ;  /* 0x00001c0c041a7981 */ /* 0x000f62000c1e1900 */
[----:B--2---:R-:W-:-:S03]  /*0380*/  FFMA R16, R15, R16, R14 ;  /* 0x000000100f107223 */ /* 0x004fc6000000000e */
[----:B------:R-:W2:Y:S01]  /*0390*/  LDG.E R15, desc[UR12][R4.64+-0x4] ;  /* 0xfffffc0c040f7981 */ /* 0x000ea2000c1e1900 */
[----:B---3--:R-:W-:-:S03]  /*03a0*/  FFMA R24, R17, R24, R16 ;  /* 0x0000001811187223 */ /* 0x008fc60000000010 */
[----:B------:R-:W2:Y:S01]  /*03b0*/  LDG.E R14, desc[UR12][R2.64+-0x4] ;  /* 0xfffffc0c020e7981 */ /* 0x000ea2000c1e1900 */
[----:B----4-:R-:W-:-:S03]  /*03c0*/  FFMA R25, R19, R18, R24 ;  /* 0x0000001213197223 */ /* 0x010fc60000000018 */
[----:B------:R-:W3:Y:S04]  /*03d0*/  LDG.E R16, desc[UR12][R4.64] ;  /* 0x0000000c04107981 */ /* 0x000ee8000c1e1900 */
[----:B------:R-:W3:Y:S01]  /*03e0*/  LDG.E R17, desc[UR12][R2.64] ;  /* 0x0000000c02117981 */ /* 0x000ee2000c1e1900 */
[----:B-----5:R-:W-:-:S03]  /*03f0*/  FFMA R25, R20, R21, R25 ;  /* 0x0000001514197223 */ /* 0x020fc60000000019 */
[----:B------:R-:W4:Y:S04]  /*0400*/  LDG.E R18, desc[UR12][R4.64+0x4] ;  /* 0x0000040c04127981 */ /* 0x000f28000c1e1900 */
[----:B------:R-:W4:Y:S01]  /*0410*/  LDG.E R19, desc[UR12][R2.64+0x4] ;  /* 0x0000040c02137981 */ /* 0x000f22000c1e1900 */
[----:B------:R-:W-:-:S03]  /*0420*/  FFMA R25, R22, R23, R25 ;  /* 0x0000001716197223 */ /* 0x000fc60000000019 */
[----:B------:R-:W5:Y:S04]  /*0430*/  LDG.E R20, desc[UR12][R4.64+0x8] ;  /* 0x0000080c04147981 */ /* 0x000f68000c1e1900 */
[----:B------:R-:W5:Y:S01]  /*0440*/  LDG.E R21, desc[UR12][R2.64+0x8] ;  /* 0x0000080c02157981 */ /* 0x000f62000c1e1900 */
[----:B------:R-:W-:-:S03]  /*0450*/  FFMA R25, R10, R11, R25 ;  /* 0x0000000b0a197223 */ /* 0x000fc60000000019 */
[----:B------:R-:W5:Y:S04]  /*0460*/  LDG.E R22, desc[UR12][R4.64+0xc] ;  /* 0x00000c0c04167981 */ /* 0x000f68000c1e1900 */
[----:B------:R-:W5:Y:S04]  /*0470*/  LDG.E R23, desc[UR12][R2.64+0xc] ;  /* 0x00000c0c02177981 */ /* 0x000f68000c1e1900 */
[----:B------:R-:W5:Y:S01]  /*0480*/  LDG.E R10, desc[UR12][R4.64+0x10] ;  /* 0x0000100c040a7981 */ /* 0x000f62000c1e1900 */
[----:B------:R-:W-:-:S03]  /*0490*/  FFMA R28, R12, R13, R25 ;  /* 0x0000000d0c1c7223 */ /* 0x000fc60000000019 */
[----:B------:R-:W5:Y:S04]  /*04a0*/  LDG.E R11, desc[UR12][R2.64+0x10] ;  /* 0x0000100c020b7981 */ /* 0x000f68000c1e1900 */
[----:B------:R-:W5:Y:S04]  /*04b0*/  LDG.E R24, desc[UR12][R4.64+0x14] ;  /* 0x0000140c04187981 */ /* 0x000f68000c1e1900 */
[----:B------:R-:W5:Y:S04]  /*04c0*/  LDG.E R25, desc[UR12][R2.64+0x14] ;  /* 0x0000140c02197981 */ /* 0x000f68000c1e1900 */
[----:B------:R0:W5:Y:S04]  /*04d0*/  LDG.E R13, desc[UR12][R4.64+0x18] ;  /* 0x0000180c040d7981 */ /* 0x000168000c1e1900 */
[----:B------:R-:W5:Y:S01]  /*04e0*/  LDG.E R12, desc[UR12][R2.64+0x18] ;  /* 0x0000180c020c7981 */ /* 0x000f62000c1e1900 */
[----:B------:R-:W-:-:S04]  /*04f0*/  UIADD3 UR8, UPT, UPT, UR8, 0x10, URZ ;  /* 0x0000001008087890 */ /* 0x000fc8000fffe0ff */
[----:B------:R-:W-:Y:S01]  /*0500*/  UISETP.NE.AND UP1, UPT, UR8, URZ, UPT ;  /* 0x000000ff0800728c */ /* 0x000fe2000bf25270 */
[----:B0-----:R-:W-:Y:S02]  /*0510*/  IADD3 R4, P0, PT, R4, 0x40, RZ ;  /* 0x0000004004047810 */ /* 0x001fe40007f1e0ff */
[----:B------:R-:W-:Y:S02]  /*0520*/  IADD3 R6, PT, PT, R6, 0x10, RZ ;  /* 0x0000001006067810 */ /* 0x000fe40007ffe0ff */
[----:B------:R-:W-:Y:S01]  /*0530*/  IADD3.X R5, PT, PT, RZ, R5, RZ, P0, !PT ;  /* 0x00000005ff057210 */ /* 0x000fe200007fe4ff */
[----:B--2---:R-:W-:-:S04]  /*0540*/  FFMA R15, R15, R14, R28 ;  /* 0x0000000e0f0f7223 */ /* 0x004fc8000000001c */
[----:B---3--:R-:W-:-:S04]  /*0550*/  FFMA R15, R16, R17, R15 ;  /* 0x00000011100f7223 */ /* 0x008fc8000000000f */
[----:B----4-:R-:W-:-:S04]  /*0560*/  FFMA R15, R18, R19, R15 ;  /* 0x00000013120f7223 */ /* 0x010fc8000000000f */
[----:B-----5:R-:W-:-:S04]  /*0570*/  FFMA R15, R20, R21, R15 ;  /* 0x00000015140f7223 */ /* 0x020fc8000000000f */
[----:B------:R-:W-:-:S04]  /*0580*/  FFMA R15, R22, R23, R15 ;  /* 0x00000017160f7223 */ /* 0x000fc8000000000f */
[----:B------:R-:W-:-:S04]  /*0590*/  FFMA R11, R10, R11, R15 ;  /* 0x0000000b0a0b7223 */ /* 0x000fc8000000000f */
[----:B------:R-:W-:-:S04]  /*05a0*/  FFMA R24, R24, R25, R11 ;  /* 0x0000001918187223 */ /* 0x000fc8000000000b */
[----:B------:R-:W-:-:S04]  /*05b0*/  FFMA R13, R13, R12, R24 ;  /* 0x0000000c0d0d7223 */ /* 0x000fc80000000018 */
[----:B------:R-:W-:Y:S01]  /*05c0*/  FFMA R14, R26, R27, R13 ;  /* 0x0000001b1a0e7223 */ /* 0x000fe2000000000d */
[----:B------:R-:W-:Y:S06]  /*05d0*/  BRA.U UP1, `(.L_x_15) ;  /* 0xfffffffd011c7547 */ /* 0x000fec000b83ffff */
.L_x_14:
[----:B------:R-:W-:Y:S05]  /*05e0*/  BRA.U !UP0, `(.L_x_13) ;  /* 0x0000000508687547 */ /* 0x000fea000b800000 */
[----:B------:R-:W-:Y:S02]  /*05f0*/  UISETP.GE.U32.AND UP0, UPT, UR10, 0x8, UPT ;  /* 0x000000080a00788c */ /* 0x000fe4000bf06070 */
[----:B------:R-:W-:-:S04]  /*0600*/  ULOP3.LUT UR6, UR7, 0x7, URZ, 0xc0, !UPT ;  /* 0x0000000707067892 */ /* 0x000fc8000f8ec0ff */
[----:B------:R-:W-:-:S03]  /*0610*/  UISETP.NE.AND UP1, UPT, UR6, URZ, UPT ;  /* 0x000000ff0600728c */ /* 0x000fc6000bf25270 */
[----:B------:R-:W-:Y:S08]  /*0620*/  BRA.U !UP0, `(.L_x_16) ;  /* 0x0000000108907547 */ /* 0x000ff0000b800000 */
[----:B------:R-:W0:Y:S01]  /*0630*/  LDC.64 R10, c[0x0][0x380] ;  /* 0x0000e000ff0a7b82 */ /* 0x000e220000000a00 */
[----:B------:R-:W1:Y:S01]  /*0640*/  LDCU.64 UR8, c[0x0][0x380] ;  /* 0x00007000ff0877ac */ /* 0x000e620008000a00 */
[C---:B------:R-:W-:Y:S02]  /*0650*/  IADD3 R3, PT, PT, R8.reuse, UR4, RZ ;  /* 0x0000000408037c10 */ /* 0x040fe4000fffe0ff */
[----:B------:R-:W-:Y:S02]  /*0660*/  IADD3 R6, P0, PT, R8, UR4, RZ ;  /* 0x0000000408067c10 */ /* 0x000fe4000ff1e0ff */
[----:B------:R-:W-:Y:S02]  /*0670*/  IADD3 R13, PT, PT, R9, UR4, RZ ;  /* 0x00000004090d7c10 */ /* 0x000fe4000fffe0ff */
[----:B------:R-:W2:Y:S01]  /*0680*/  LDC.64 R4, c[0x0][0x388] ;  /* 0x0000e200ff047b82 */ /* 0x000ea20000000a00 */
[----:B0-----:R-:W-:Y:S01]  /*0690*/  IMAD.WIDE.U32 R10, R3, 0x4, R10 ;  /* 0x00000004030a7825 */ /* 0x001fe200078e000a */
[----:B------:R-:W-:-:S02]  /*06a0*/  IADD3.X R3, PT, PT, RZ, RZ, RZ, P0, !PT ;  /* 0x000000ffff037210 */ /* 0x000fc400007fe4ff */
[C---:B-1----:R-:W-:Y:S02]  /*06b0*/  LEA R2, P0, R6.reuse, UR8, 0x2 ;  /* 0x0000000806027c11 */ /* 0x042fe4000f8010ff */
[----:B------:R-:W3:Y:S02]  /*06c0*/  LDG.E R15, desc[UR12][R10.64] ;  /* 0x0000000c0a0f7981 */ /* 0x000ee4000c1e1900 */
[----:B------:R-:W-:Y:S01]  /*06d0*/  LEA.HI.X R3, R6, UR9, R3, 0x2, P0 ;  /* 0x0000000906037c11 */ /* 0x000fe200080f1403 */
[----:B--2---:R-:W-:-:S04]  /*06e0*/  IMAD.WIDE R4, R13, 0x4, R4 ;  /* 0x000000040d047825 */ /* 0x004fc800078e0204 */
[----:B------:R-:W2:Y:S04]  /*06f0*/  LDG.E R18, desc[UR12][R2.64+0x4] ;  /* 0x0000040c02127981 */ /* 0x000ea8000c1e1900 */
[----:B------:R-:W3:Y:S04]  /*0700*/  LDG.E R16, desc[UR12][R4.64] ;  /* 0x0000000c04107981 */ /* 0x000ee8000c1e1900 */
[----:B------:R-:W2:Y:S04]  /*0710*/  LDG.E R17, desc[UR12][R4.64+0x4] ;  /* 0x0000040c04117981 */ /* 0x000ea8000c1e1900 */
[----:B------:R-:W4:Y:S04]  /*0720*/  LDG.E R19, desc[UR12][R4.64+0x8] ;  /* 0x0000080c04137981 */ /* 0x000f28000c1e1900 */
        /* <DEDUP_REMOVED lines=11> */
[----:B------:R-:W-:Y:S01]  /*07e0*/  UIADD3 UR4, UPT, UPT, UR4, 0x8, URZ ;  /* 0x0000000804047890 */ /* 0x000fe2000fffe0ff */
[----:B---3--:R-:W-:-:S04]  /*07f0*/  FFMA R15, R15, R16, R14 ;  /* 0x000000100f0f7223 */ /* 0x008fc8000000000e */
[----:B--2---:R-:W-:-:S04]  /*0800*/  FFMA R15, R18, R17, R15 ;  /* 0x00000011120f7223 */ /* 0x004fc8000000000f */
[----:B----4-:R-:W-:-:S04]  /*0810*/  FFMA R15, R20, R19, R15 ;  /* 0x00000013140f7223 */ /* 0x010fc8000000000f */
[----:B-----5:R-:W-:-:S04]  /*0820*/  FFMA R15, R22, R21, R15 ;  /* 0x00000015160f7223 */ /* 0x020fc8000000000f */
[----:B------:R-:W-:-:S04]  /*0830*/  FFMA R15, R24, R23, R15 ;  /* 0x00000017180f7223 */ /* 0x000fc8000000000f */
[----:B------:R-:W-:-:S04]  /*0840*/  FFMA R13, R12, R13, R15 ;  /* 0x0000000d0c0d7223 */ /* 0x000fc8000000000f */
[----:B------:R-:W-:-:S04]  /*0850*/  FFMA R11, R6, R11, R13 ;  /* 0x0000000b060b7223 */ /* 0x000fc8000000000d */
[----:B------:R-:W-:-:S07]  /*0860*/  FFMA R14, R10, R25, R11 ;  /* 0x000000190a0e7223 */ /* 0x000fce000000000b */
.L_x_16:
        /* <DEDUP_REMOVED lines=13> */
[----:B-1----:R-:W-:-:S03]  /*0940*/  LEA R2, P0, R6, UR6, 0x2 ;  /* 0x0000000606027c11 */ /* 0x002fc6000f8010ff */
[----:B------:R-:W3:Y:S01]  /*0950*/  LDG.E R11, desc[UR12][R10.64] ;  /* 0x0000000c0a0b7981 */ /* 0x000ee2000c1e1900 */
        /* <DEDUP_REMOVED lines=8> */
[----:B------:R-:W5:Y:S01]  /*09e0*/  LDG.E R18, desc[UR12][R4.64+0xc] ;  /* 0x00000c0c04127981 */ /* 0x000f62000c1e1900 */
[----:B------:R-:W-:Y:S01]  /*09f0*/  UIADD3 UR4, UPT, UPT, UR4, 0x4, URZ ;  /* 0x0000000404047890 */ /* 0x000fe2000fffe0ff */
[----:B---3--:R-:W-:-:S04]  /*0a00*/  FFMA R6, R11, R6, R14 ;  /* 0x000000060b067223 */ /* 0x008fc8000000000e */
[----:B--2---:R-:W-:-:S04]  /*0a10*/  FFMA R6, R13, R12, R6 ;  /* 0x0000000c0d067223 */ /* 0x004fc80000000006 */
[----:B----4-:R-:W-:-:S04]  /*0a20*/  FFMA R6, R15, R16, R6 ;  /* 0x000000100f067223 */ /* 0x010fc80000000006 */
[----:B-----5:R-:W-:-:S07]  /*0a30*/  FFMA R14, R17, R18, R6 ;  /* 0x00000012110e7223 */ /* 0x020fce0000000006 */
.L_x_17:
[----:B------:R-:W-:Y:S05]  /*0a40*/  BRA.U !UP1, `(.L_x_13) ;  /* 0x0000000109507547 */ /* 0x000fea000b800000 */
[----:B------:R-:W0:Y:S01]  /*0a50*/  LDC.64 R4, c[0x0][0x380] ;  /* 0x0000e000ff047b82 */ /* 0x000e220000000a00 */
[----:B------:R-:W-:Y:S01]  /*0a60*/  IADD3 R11, PT, PT, R8, UR4, RZ ;  /* 0x00000004080b7c10 */ /* 0x000fe2000fffe0ff */
[----:B------:R-:W-:-:S06]  /*0a70*/  UIADD3 UR5, UPT, UPT, -UR5, URZ, URZ ;  /* 0x000000ff05057290 */ /* 0x000fcc000fffe1ff */
[----:B------:R-:W1:Y:S01]  /*0a80*/  LDC.64 R2, c[0x0][0x388] ;  /* 0x0000e200ff027b82 */ /* 0x000e620000000a00 */
[----:B0-----:R-:W-:Y:S01]  /*0a90*/  IMAD.WIDE.U32 R4, R11, 0x4, R4 ;  /* 0x000000040b047825 */ /* 0x001fe200078e0004 */
[----:B------:R-:W-:Y:S02]  /*0aa0*/  IADD3 R11, PT, PT, R9, UR4, RZ ;  /* 0x00000004090b7c10 */ /* 0x000fe4000fffe0ff */
[----:B------:R-:W-:Y:S02]  /*0ab0*/  MOV R6, R4 ;  /* 0x0000000400067202 */ /* 0x000fe40000000f00 */
[----:B------:R-:W-:-:S07]  /*0ac0*/  MOV R13, R5 ;  /* 0x00000005000d7202 */ /* 0x000fce0000000f00 */
.L_x_18:
[----:B-1----:R-:W-:Y:S01]  /*0ad0*/  IMAD.WIDE R4, R11, 0x4, R2 ;  /* 0x000000040b047825 */ /* 0x002fe200078e0202 */
[----:B------:R-:W-:Y:S02]  /*0ae0*/  MOV R9, R13 ;  /* 0x0000000d00097202 */ /* 0x000fe40000000f00 */
[----:B------:R-:W-:-:S03]  /*0af0*/  MOV R8, R6 ;  /* 0x0000000600087202 */ /* 0x000fc60000000f00 */
[----:B------:R-:W2:Y:S04]  /*0b00*/  LDG.E R4, desc[UR12][R4.64] ;  /* 0x0000000c04047981 */ /* 0x000ea8000c1e1900 */
[----:B------:R-:W2:Y:S01]  /*0b10*/  LDG.E R9, desc[UR12][R8.64] ;  /* 0x0000000c08097981 */ /* 0x000ea2000c1e1900 */
[----:B------:R-:W-:Y:S01]  /*0b20*/  UIADD3 UR5, UPT, UPT, UR5, 0x1, URZ ;  /* 0x0000000105057890 */ /* 0x000fe2000fffe0ff */
[----:B------:R-:W-:Y:S02]  /*0b30*/  IADD3 R6, P0, PT, R6, 0x4, RZ ;  /* 0x0000000406067810 */ /* 0x000fe40007f1e0ff */
[----:B------:R-:W-:Y:S01]  /*0b40*/  IADD3 R11, PT, PT, R11, 0x1, RZ ;  /* 0x000000010b0b7810 */ /* 0x000fe20007ffe0ff */
[----:B------:R-:W-:Y:S01]  /*0b50*/  UISETP.NE.AND UP0, UPT, UR5, URZ, UPT ;  /* 0x000000ff0500728c */ /* 0x000fe2000bf05270 */
[----:B------:R-:W-:Y:S01]  /*0b60*/  IADD3.X R13, PT, PT, RZ, R13, RZ, P0, !PT ;  /* 0x0000000dff0d7210 */ /* 0x000fe200007fe4ff */
[----:B--2---:R-:W-:-:S07]  /*0b70*/  FFMA R14, R9, R4, R14 ;  /* 0x00000004090e7223 */ /* 0x004fce000000000e */
[----:B------:R-:W-:Y:S05]  /*0b80*/  BRA.U UP0, `(.L_x_18) ;  /* 0xfffffffd00d07547 */ /* 0x000fea000b83ffff */
.L_x_13:
[----:B------:R-:W0:Y:S01]  /*0b90*/  LDC.64 R2, c[0x0][0x390] ;  /* 0x0000e400ff027b82 */ /* 0x000e220000000a00 */
[----:B------:R-:W-:-:S04]  /*0ba0*/  IMAD R7, R0, UR14, R7 ;  /* 0x0000000e00077c24 */ /* 0x000fc8000f8e0207 */
[----:B0-----:R-:W-:-:S05]  /*0bb0*/  IMAD.WIDE R2, R7, 0x4, R2 ;  /* 0x0000000407027825 */ /* 0x001fca00078e0202 */
[----:B------:R-:W-:Y:S01]  /*0bc0*/  STG.E desc[UR12][R2.64], R14 ;  /* 0x0000000e02007986 */ /* 0x000fe2000c10190c */
[----:B------:R-:W-:Y:S05]  /*0bd0*/  EXIT ;  /* 0x000000000000794d */ /* 0x000fea0003800000 */
.L_x_19:
        /* <DEDUP_REMOVED lines=10> */
.L_x_43:


//--------------------- .text._Z24matrix_transpose_productPfS_S_iii --------------------------
	.section	.text._Z24matrix_transpose_productPfS_S_iii,"ax",@progbits
	.align	128
        .global         _Z24matrix_transpose_productPfS_S_iii
        .type           _Z24matrix_transpose_productPfS_S_iii,@function
        .size           _Z24matrix_transpose_productPfS_S_iii,(.L_x_44 - _Z24matrix_transpose_productPfS_S_iii)
        .other          _Z24matrix_transpose_productPfS_S_iii,@"STO_CUDA_ENTRY STV_DEFAULT"
_Z24matrix_transpose_productPfS_S_iii:
.text._Z24matrix_transpose_productPfS_S_iii:
[----:B------:R-:W-:Y:S01]  /*0000*/  LDC R1, c[0x0][0x37c] ;  /* 0x0000df00ff017b82 */ /* 0x000fe20000000800 */
[----:B------:R-:W0:Y:S07]  /*0010*/  S2R R0, SR_TID.Y ;  /* 0x0000000000007919 */ /* 0x000e2e0000002200 */
[----:B------:R-:W1:Y:S01]  /*0020*/  S2UR UR7, SR_CTAID.Y ;  /* 0x00000000000779c3 */ /* 0x000e620000002600 */
[----:B------:R-:W2:Y:S01]  /*0030*/  LDCU UR4, c[0x0][0x360] ;  /* 0x00006c00ff0477ac */ /* 0x000ea20008000800 */
[----:B------:R-:W3:Y:S01]  /*0040*/  S2R R2, SR_TID.X ;  /* 0x0000000000027919 */ /* 0x000ee20000002100 */
[----:B------:R-:W1:Y:S05]  /*0050*/  LDCU UR5, c[0x0][0x364] ;  /* 0x00006c80ff0577ac */ /* 0x000e6a0008000800 */
[----:B------:R-:W2:Y:S08]  /*0060*/  S2UR UR6, SR_CTAID.X ;  /* 0x00000000000679c3 */ /* 0x000eb00000002500 */
[----:B------:R-:W4:Y:S01]  /*0070*/  LDC.64 R12, c[0x0][0x398] ;  /* 0x0000e600ff0c7b82 */ /* 0x000f220000000a00 */
[----:B-1----:R-:W-:-:S06]  /*0080*/  UIMAD UR5, UR5, UR7, URZ ;  /* 0x00000007050572a4 */ /* 0x002fcc000f8e02ff */
[----:B0-----:R-:W-:Y:S01]  /*0090*/  IADD3 R3, PT, PT, R0, UR5, RZ ;  /* 0x0000000500037c10 */ /* 0x001fe2000fffe0ff */
[----:B--2---:R-:W-:-:S06]  /*00a0*/  UIMAD UR4, UR4, UR6, URZ ;  /* 0x00000006040472a4 */ /* 0x004fcc000f8e02ff */
[----:B---3--:R-:W-:Y:S02]  /*00b0*/  IADD3 R5, PT, PT, R2, UR4, RZ ;  /* 0x0000000402057c10 */ /* 0x008fe4000fffe0ff */
[----:B----4-:R-:W-:-:S04]  /*00c0*/  ISETP.GE.AND P0, PT, R3, R13, PT ;  /* 0x0000000d0300720c */ /* 0x010fc80003f06270 */
[----:B------:R-:W-:-:S13]  /*00d0*/  ISETP.GE.OR P0, PT, R5, R12, P0 ;  /* 0x0000000c0500720c */ /* 0x000fda0000706670 */
[----:B------:R-:W-:Y:S05]  /*00e0*/  @P0 EXIT ;  /* 0x000000000000094d */ /* 0x000fea0003800000 */
[----:B------:R-:W0:Y:S01]  /*00f0*/  LDCU UR8, c[0x0][0x3a0] ;  /* 0x00007400ff0877ac */ /* 0x000e220008000800 */
[----:B------:R-:W-:Y:S01]  /*0100*/  HFMA2 R22, -RZ, RZ, 0, 0 ;  /* 0x00000000ff167431 */ /* 0x000fe200000001ff */
[----:B------:R-:W1:Y:S01]  /*0110*/  LDCU.64 UR6, c[0x0][0x358] ;  /* 0x00006b00ff0677ac */ /* 0x000e620008000a00 */
[----:B0-----:R-:W-:-:S05]  /*0120*/  IMAD R4, R13, UR8, RZ ;  /* 0x000000080d047c24 */ /* 0x001fca000f8e02ff */
[----:B------:R-:W-:-:S13]  /*0130*/  ISETP.GE.AND P0, PT, R4, 0x1, PT ;  /* 0x000000010400780c */ /* 0x000fda0003f06270 */
[----:B-1----:R-:W-:Y:S05]  /*0140*/  @!P0 BRA `(.L_x_20) ;  /* 0x0000000c00d08947 */ /* 0x002fea0003800000 */
[----:B------:R-:W0:Y:S01]  /*0150*/  I2F.U32.RP R8, R13 ;  /* 0x0000000d00087306 */ /* 0x000e220000209000 */
[----:B------:R-:W-:Y:S02]  /*0160*/  IADD3 R4, PT, PT, R4, -0x1, RZ ;  /* 0xffffffff04047810 */ /* 0x000fe40007ffe0ff */
[----:B------:R-:W-:Y:S02]  /*0170*/  ISETP.NE.U32.AND P2, PT, R13, RZ, PT ;  /* 0x000000ff0d00720c */ /* 0x000fe40003f45070 */
[----:B------:R-:W-:-:S03]  /*0180*/  MOV R22, RZ ;  /* 0x000000ff00167202 */ /* 0x000fc60000000f00 */
[----:B0-----:R-:W0:Y:S02]  /*0190*/  MUFU.RCP R8, R8 ;  /* 0x0000000800087308 */ /* 0x001e240000001000 */
[----:B0-----:R-:W-:-:S06]  /*01a0*/  IADD3 R6, PT, PT, R8, 0xffffffe, RZ ;  /* 0x0ffffffe08067810 */ /* 0x001fcc0007ffe0ff */
[----:B------:R0:W1:Y:S02]  /*01b0*/  F2I.FTZ.U32.TRUNC.NTZ R7, R6 ;  /* 0x0000000600077305 */ /* 0x000064000021f000 */
[----:B0-----:R-:W-:Y:S02]  /*01c0*/  MOV R6, RZ ;  /* 0x000000ff00067202 */ /* 0x001fe40000000f00 */
[----:B-1----:R-:W-:-:S05]  /*01d0*/  IADD3 R10, PT, PT, RZ, -R7, RZ ;  /* 0x80000007ff0a7210 */ /* 0x002fca0007ffe0ff */
[----:B------:R-:W-:Y:S01]  /*01e0*/  IMAD R9, R10, R13, RZ ;  /* 0x0000000d0a097224 */ /* 0x000fe200078e02ff */
[----:B------:R-:W-:-:S03]  /*01f0*/  MOV R10, RZ ;  /* 0x000000ff000a7202 */ /* 0x000fc60000000f00 */
[----:B------:R-:W-:-:S06]  /*0200*/  IMAD.HI.U32 R7, R7, R9, R6 ;  /* 0x0000000907077227 */ /* 0x000fcc00078e0006 */
[----:B------:R-:W-:-:S05]  /*0210*/  IMAD.HI.U32 R7, R7, R4, RZ ;  /* 0x0000000407077227 */ /* 0x000fca00078e00ff */
[----:B------:R-:W-:-:S05]  /*0220*/  IADD3 R9, PT, PT, -R7, RZ, RZ ;  /* 0x000000ff07097210 */ /* 0x000fca0007ffe1ff */
[----:B------:R-:W-:-:S05]  /*0230*/  IMAD R4, R13, R9, R4 ;  /* 0x000000090d047224 */ /* 0x000fca00078e0204 */
[----:B------:R-:W-:-:S13]  /*0240*/  ISETP.GE.U32.AND P0, PT, R4, R13, PT ;  /* 0x0000000d0400720c */ /* 0x000fda0003f06070 */
[-C--:B------:R-:W-:Y:S02]  /*0250*/  @P0 IADD3 R4, PT, PT, R4, -R13.reuse, RZ ;  /* 0x8000000d04040210 */ /* 0x080fe40007ffe0ff */
[----:B------:R-:W-:Y:S02]  /*0260*/  @P0 IADD3 R7, PT, PT, R7, 0x1, RZ ;  /* 0x0000000107070810 */ /* 0x000fe40007ffe0ff */
[----:B------:R-:W-:-:S13]  /*0270*/  ISETP.GE.U32.AND P1, PT, R4, R13, PT ;  /* 0x0000000d0400720c */ /* 0x000fda0003f26070 */
[----:B------:R-:W-:Y:S02]  /*0280*/  @P1 IADD3 R7, PT, PT, R7, 0x1, RZ ;  /* 0x0000000107071810 */ /* 0x000fe40007ffe0ff */
[----:B------:R-:W-:-:S04]  /*0290*/  @!P2 LOP3.LUT R7, RZ, R13, RZ, 0x33, !PT ;  /* 0x0000000dff07a212 */ /* 0x000fc800078e33ff */
[C---:B------:R-:W-:Y:S02]  /*02a0*/  ISETP.GE.U32.AND P0, PT, R7.reuse, 0x3, PT ;  /* 0x000000030700780c */ /* 0x040fe40003f06070 */
[----:B------:R-:W-:Y:S02]  /*02b0*/  IADD3 R4, PT, PT, R7, 0x1, RZ ;  /* 0x0000000107047810 */ /* 0x000fe40007ffe0ff */
[----:B------:R-:W-:Y:S02]  /*02c0*/  MOV R7, RZ ;  /* 0x000000ff00077202 */ /* 0x000fe40000000f00 */
[----:B------:R-:W-:-:S07]  /*02d0*/  LOP3.LUT R8, R4, 0x3, RZ, 0xc0, !PT ;  /* 0x0000000304087812 */ /* 0x000fce00078ec0ff */
[----:B------:R-:W-:Y:S05]  /*02e0*/  @!P0 BRA `(.L_x_21) ;  /* 0x0000000c00248947 */ /* 0x000fea0003800000 */
[----:B------:R-:W-:Y:S01]  /*02f0*/  LOP3.LUT R4, R4, 0xfffffffc, RZ, 0xc0, !PT ;  /* 0xfffffffc04047812 */ /* 0x000fe200078ec0ff */
[----:B------:R-:W-:Y:S01]  /*0300*/  HFMA2 R10, -RZ, RZ, 0, 0 ;  /* 0x00000000ff0a7431 */ /* 0x000fe200000001ff */
[----:B------:R-:W-:Y:S01]  /*0310*/  MOV R22, RZ ;  /* 0x000000ff00167202 */ /* 0x000fe20000000f00 */
[----:B------:R-:W-:Y:S01]  /*0320*/  HFMA2 R7, -RZ, RZ, 0, 0 ;  /* 0x00000000ff077431 */ /* 0x000fe200000001ff */
[----:B------:R-:W-:Y:S02]  /*0330*/  IADD3 R4, PT, PT, -R4, RZ, RZ ;  /* 0x000000ff04047210 */ /* 0x000fe40007ffe1ff */
[----:B------:R-:W-:Y:S02]  /*0340*/  MOV R6, R3 ;  /* 0x0000000300067202 */ /* 0x000fe40000000f00 */
[----:B------:R-:W-:Y:S02]  /*0350*/  ISETP.GE.AND P0, PT, R4, RZ, PT ;  /* 0x000000ff0400720c */ /* 0x000fe40003f06270 */
[----:B------:R-:W-:-:S11]  /*0360*/  MOV R9, R5 ;  /* 0x0000000500097202 */ /* 0x000fd60000000f00 */
[----:B------:R-:W-:Y:S05]  /*0370*/  @P0 BRA `(.L_x_22) ;  /* 0x00000008008c0947 */ /* 0x000fea0003800000 */
[----:B------:R-:W-:Y:S02]  /*0380*/  IADD3 R11, PT, PT, -R4, RZ, RZ ;  /* 0x000000ff040b7210 */ /* 0x000fe40007ffe1ff */
[----:B------:R-:W-:Y:S02]  /*0390*/  PLOP3.LUT P0, PT, PT, PT, PT, 0x80, 0x8 ;  /* 0x000000000008781c */ /* 0x000fe40003f0f070 */
[----:B------:R-:W-:-:S13]  /*03a0*/  ISETP.GT.AND P1, PT, R11, 0xc, PT ;  /* 0x0000000c0b00780c */ /* 0x000fda0003f24270 */
[----:B------:R-:W-:Y:S05]  /*03b0*/  @!P1 BRA `(.L_x_23) ;  /* 0x0000000400989947 */ /* 0x000fea0003800000 */
[----:B------:R-:W-:-:S13]  /*03c0*/  PLOP3.LUT P0, PT, PT, PT, PT, 0x8, 0x80 ;  /* 0x000000000080781c */ /* 0x000fda0003f0e170 */
.L_x_24:
[----:B------:R-:W0:Y:S08]  /*03d0*/  LDC.64 R14, c[0x0][0x380] ;  /* 0x0000e000ff0e7b82 */ /* 0x000e300000000a00 */
[----:B------:R-:W1:Y:S01]  /*03e0*/  LDC.64 R18, c[0x0][0x388] ;  /* 0x0000e200ff127b82 */ /* 0x000e620000000a00 */
[----:B0-----:R-:W-:-:S05]  /*03f0*/  IMAD.WIDE R28, R6, 0x4, R14 ;  /* 0x00000004061c7825 */ /* 0x001fca00078e020e */
[----:B------:R0:W2:Y:S01]  /*0400*/  LDG.E R11, desc[UR6][R28.64] ;  /* 0x000000061c0b7981 */ /* 0x0000a2000c1e1900 */
[----:B-1----:R-:W-:-:S05]  /*0410*/  IMAD.WIDE R24, R9, 0x4, R18 ;  /* 0x0000000409187825 */ /* 0x002fca00078e0212 */
[----:B------:R1:W2:Y:S01]  /*0420*/  LDG.E R20, desc[UR6][R24.64] ;  /* 0x0000000618147981 */ /* 0x0002a2000c1e1900 */
[----:B0-----:R-:W-:-:S05]  /*0430*/  IMAD.WIDE R28, R13, 0x4, R28 ;  /* 0x000000040d1c7825 */ /* 0x001fca00078e021c */
[----:B------:R-:W3:Y:S01]  /*0440*/  LDG.E R17, desc[UR6][R28.64] ;  /* 0x000000061c117981 */ /* 0x000ee2000c1e1900 */
[----:B-1----:R-:W-:-:S04]  /*0450*/  IMAD.WIDE R24, R12, 0x4, R24 ;  /* 0x000000040c187825 */ /* 0x002fc800078e0218 */
[----:B------:R-:W-:Y:S01]  /*0460*/  IMAD.WIDE R26, R13, 0x4, R28 ;  /* 0x000000040d1a7825 */ /* 0x000fe200078e021c */
[----:B------:R0:W3:Y:S03]  /*0470*/  LDG.E R16, desc[UR6][R24.64] ;  /* 0x0000000618107981 */ /* 0x0000e6000c1e1900 */
[----:B0-----:R-:W-:-:S05]  /*0480*/  IMAD.WIDE R24, R12, 0x4, R24 ;  /* 0x000000040c187825 */ /* 0x001fca00078e0218 */
[----:B------:R-:W4:Y:S01]  /*0490*/  LDG.E R21, desc[UR6][R24.64] ;  /* 0x0000000618157981 */ /* 0x000f22000c1e1900 */
[----:B--2---:R-:W-:-:S03]  /*04a0*/  FFMA R22, R11, R20, R22 ;  /* 0x000000140b167223 */ /* 0x004fc60000000016 */
[----:B------:R0:W4:Y:S01]  /*04b0*/  LDG.E R20, desc[UR6][R26.64] ;  /* 0x000000061a147981 */ /* 0x000122000c1e1900 */
[----:B------:R-:W-:Y:S01]  /*04c0*/  IMAD.WIDE R28, R12, 0x4, R24 ;  /* 0x000000040c1c7825 */ /* 0x000fe200078e0218 */
[----:B------:R-:W-:-:S05]  /*04d0*/  LEA R6, R13, R6, 0x2 ;  /* 0x000000060d067211 */ /* 0x000fca00078e10ff */
[----:B------:R-:W2:Y:S01]  /*04e0*/  LDG.E R28, desc[UR6][R28.64] ;  /* 0x000000061c1c7981 */ /* 0x000ea2000c1e1900 */
[----:B0-----:R-:W-:-:S05]  /*04f0*/  IMAD.WIDE R26, R13, 0x4, R26 ;  /* 0x000000040d1a7825 */ /* 0x001fca00078e021a */
[----:B------:R0:W2:Y:S01]  /*0500*/  LDG.E R11, desc[UR6][R26.64] ;  /* 0x000000061a0b7981 */ /* 0x0000a2000c1e1900 */
[----:B------:R-:W-:Y:S01]  /*0510*/  LEA R9, R12, R9, 0x2 ;  /* 0x000000090c097211 */ /* 0x000fe200078e10ff */
[----:B---3--:R-:W-:Y:S01]  /*0520*/  FFMA R25, R17, R16, R22 ;  /* 0x0000001011197223 */ /* 0x008fe20000000016 */
[----:B------:R-:W-:-:S04]  /*0530*/  IMAD.WIDE R22, R6, 0x4, R14 ;  /* 0x0000000406167825 */ /* 0x000fc800078e020e */
[----:B------:R-:W-:-:S04]  /*0540*/  IMAD.WIDE R16, R9, 0x4, R18 ;  /* 0x0000000409107825 */ /* 0x000fc800078e0212 */
[----:B----4-:R-:W-:Y:S02]  /*0550*/  FFMA R21, R20, R21, R25 ;  /* 0x0000001514157223 */ /* 0x010fe40000000019 */
[----:B------:R-:W3:Y:S04]  /*0560*/  LDG.E R25, desc[UR6][R22.64] ;  /* 0x0000000616197981 */ /* 0x000ee8000c1e1900 */
[----:B------:R1:W3:Y:S01]  /*0570*/  LDG.E R20, desc[UR6][R16.64] ;  /* 0x0000000610147981 */ /* 0x0002e2000c1e1900 */
[----:B0-----:R-:W-:-:S05]  /*0580*/  IMAD.WIDE R26, R13, 0x4, R22 ;  /* 0x000000040d1a7825 */ /* 0x001fca00078e0216 */
[----:B------:R0:W4:Y:S01]  /*0590*/  LDG.E R24, desc[UR6][R26.64] ;  /* 0x000000061a187981 */ /* 0x000122000c1e1900 */
[----:B-1----:R-:W-:-:S04]  /*05a0*/  IMAD.WIDE R16, R12, 0x4, R16 ;  /* 0x000000040c107825 */ /* 0x002fc800078e0210 */
[----:B--2---:R-:W-:Y:S01]  /*05b0*/  FFMA R11, R11, R28, R21 ;  /* 0x0000001c0b0b7223 */ /* 0x004fe20000000015 */
[----:B------:R1:W4:Y:S01]  /*05c0*/  LDG.E R23, desc[UR6][R16.64] ;  /* 0x0000000610177981 */ /* 0x000322000c1e1900 */
[----:B0-----:R-:W-:-:S04]  /*05d0*/  IMAD.WIDE R26, R13, 0x4, R26 ;  /* 0x000000040d1a7825 */ /* 0x001fc800078e021a */
[----:B------:R-:W-:Y:S01]  /*05e0*/  IMAD.WIDE R28, R12, 0x4, R16 ;  /* 0x000000040c1c7825 */ /* 0x000fe200078e0210 */
[----:B------:R-:W2:Y:S04]  /*05f0*/  LDG.E R21, desc[UR6][R26.64] ;  /* 0x000000061a157981 */ /* 0x000ea8000c1e1900 */
[----:B------:R0:W2:Y:S01]  /*0600*/  LDG.E R22, desc[UR6][R28.64] ;  /* 0x000000061c167981 */ /* 0x0000a2000c1e1900 */
[----:B-1----:R-:W-:-:S04]  /*0610*/  IMAD.WIDE R16, R13, 0x4, R26 ;  /* 0x000000040d107825 */ /* 0x002fc800078e021a */
[----:B0-----:R-:W-:-:S04]  /*0620*/  IMAD.WIDE R28, R12, 0x4, R28 ;  /* 0x000000040c1c7825 */ /* 0x001fc800078e021c */
[----:B---3--:R-:W-:Y:S02]  /*0630*/  FFMA R25, R25, R20, R11 ;  /* 0x0000001419197223 */ /* 0x008fe4000000000b */
[----:B------:R0:W3:Y:S04]  /*0640*/  LDG.E R11, desc[UR6][R16.64] ;  /* 0x00000006100b7981 */ /* 0x0000e8000c1e1900 */
[----:B------:R-:W3:Y:S01]  /*0650*/  LDG.E R20, desc[UR6][R28.64] ;  /* 0x000000061c147981 */ /* 0x000ee2000c1e1900 */
[----:B------:R-:W-:Y:S02]  /*0660*/  LEA R6, R13, R6, 0x2 ;  /* 0x000000060d067211 */ /* 0x000fe400078e10ff */
[----:B------:R-:W-:-:S03]  /*0670*/  LEA R9, R12, R9, 0x2 ;  /* 0x000000090c097211 */ /* 0x000fc600078e10ff */
[----:B0-----:R-:W-:-:S04]  /*0680*/  IMAD.WIDE R16, R6, 0x4, R14 ;  /* 0x0000000406107825 */ /* 0x001fc800078e020e */
[----:B----4-:R-:W-:Y:S01]  /*0690*/  FFMA R24, R24, R23, R25 ;  /* 0x0000001718187223 */ /* 0x010fe20000000019 */
[----:B------:R-:W-:-:S04]  /*06a0*/  IMAD.WIDE R26, R9, 0x4, R18 ;  /* 0x00000004091a7825 */ /* 0x000fc800078e0212 */
[----:B--2---:R-:W-:Y:S02]  /*06b0*/  FFMA R25, R21, R22, R24 ;  /* 0x0000001615197223 */ /* 0x004fe40000000018 */
[----:B------:R0:W2:Y:S04]  /*06c0*/  LDG.E R21, desc[UR6][R16.64] ;  /* 0x0000000610157981 */ /* 0x0000a8000c1e1900 */
[----:B------:R1:W2:Y:S01]  /*06d0*/  LDG.E R24, desc[UR6][R26.64] ;  /* 0x000000061a187981 */ /* 0x0002a2000c1e1900 */
[----:B------:R-:W-:-:S04]  /*06e0*/  IMAD.WIDE R22, R13, 0x4, R16 ;  /* 0x000000040d167825 */ /* 0x000fc800078e0210 */
[----:B0-----:R-:W-:-:S04]  /*06f0*/  IMAD.WIDE R16, R12, 0x4, R26 ;  /* 0x000000040c107825 */ /* 0x001fc800078e021a */
[----:B---3--:R-:W-:Y:S02]  /*0700*/  FFMA R28, R11, R20, R25 ;  /* 0x000000140b1c7223 */ /* 0x008fe40000000019 */
[----:B------:R0:W3:Y:S04]  /*0710*/  LDG.E R20, desc[UR6][R22.64] ;  /* 0x0000000616147981 */ /* 0x0000e8000c1e1900 */
[----:B------:R4:W3:Y:S01]  /*0720*/  LDG.E R11, desc[UR6][R16.64] ;  /* 0x00000006100b7981 */ /* 0x0008e2000c1e1900 */
[C---:B-1----:R-:W-:Y:S01]  /*0730*/  IMAD.WIDE R26, R12.reuse, 0x4, R16 ;  /* 0x000000040c1a7825 */ /* 0x042fe200078e0210 */
[----:B------:R-:W-:Y:S02]  /*0740*/  LEA R9, R12, R9, 0x2 ;  /* 0x000000090c097211 */ /* 0x000fe400078e10ff */
[C---:B------:R-:W-:Y:S01]  /*0750*/  LEA R6, R13.reuse, R6, 0x2 ;  /* 0x000000060d067211 */ /* 0x040fe200078e10ff */
[----:B0-----:R-:W-:-:S04]  /*0760*/  IMAD.WIDE R22, R13, 0x4, R22 ;  /* 0x000000040d167825 */ /* 0x001fc800078e0216 */
[----:B------:R-:W-:-:S04]  /*0770*/  IMAD.WIDE R18, R9, 0x4, R18 ;  /* 0x0000000409127825 */ /* 0x000fc800078e0212 */
[----:B----4-:R-:W-:Y:S02]  /*0780*/  IMAD.WIDE R16, R12, 0x4, R26 ;  /* 0x000000040c107825 */ /* 0x010fe400078e021a */
[----:B------:R-:W4:Y:S02]  /*0790*/  LDG.E R27, desc[UR6][R26.64] ;  /* 0x000000061a1b7981 */ /* 0x000f24000c1e1900 */
[----:B------:R-:W-:-:S04]  /*07a0*/  IMAD.WIDE R14, R6, 0x4, R14 ;  /* 0x00000004060e7825 */ /* 0x000fc800078e020e */
[----:B--2---:R-:W-:Y:S02]  /*07b0*/  FFMA R21, R21, R24, R28 ;  /* 0x0000001815157223 */ /* 0x004fe4000000001c */
[----:B------:R-:W4:Y:S01]  /*07c0*/  LDG.E R28, desc[UR6][R22.64] ;  /* 0x00000006161c7981 */ /* 0x000f22000c1e1900 */
[----:B------:R-:W-:-:S03]  /*07d0*/  IMAD.WIDE R24, R13, 0x4, R22 ;  /* 0x000000040d187825 */ /* 0x000fc600078e0216 */
[----:B------:R0:W2:Y:S04]  /*07e0*/  LDG.E R26, desc[UR6][R16.64] ;  /* 0x00000006101a7981 */ /* 0x0000a8000c1e1900 */
[----:B------:R-:W2:Y:S04]  /*07f0*/  LDG.E R25, desc[UR6][R24.64] ;  /* 0x0000000618197981 */ /* 0x000ea8000c1e1900 */
[----:B------:R1:W5:Y:S01]  /*0800*/  LDG.E R23, desc[UR6][R14.64] ;  /* 0x000000060e177981 */ /* 0x000362000c1e1900 */
[----:B0-----:R-:W-:-:S03]  /*0810*/  IMAD.WIDE R16, R12, 0x4, R18 ;  /* 0x000000040c107825 */ /* 0x001fc600078e0212 */
[----:B------:R0:W5:Y:S01]  /*0820*/  LDG.E R24, desc[UR6][R18.64] ;  /* 0x0000000612187981 */ /* 0x000162000c1e1900 */
[----:B-1----:R-:W-:-:S03]  /*0830*/  IMAD.WIDE R14, R13, 0x4, R14 ;  /* 0x000000040d0e7825 */ /* 0x002fc600078e020e */
[----:B------:R-:W5:Y:S01]  /*0840*/  LDG.E R22, desc[UR6][R16.64] ;  /* 0x0000000610167981 */ /* 0x000f62000c1e1900 */
[----:B0-----:R-:W-:-:S05]  /*0850*/  IMAD.WIDE R18, R12, 0x4, R16 ;  /* 0x000000040c127825 */ /* 0x001fca00078e0210 */
[----:B------:R0:W5:Y:S02]  /*0860*/  LDG.E R17, desc[UR6][R18.64] ;  /* 0x0000000612117981 */ /* 0x000164000c1e1900 */
[----:B0-----:R-:W-:-:S06]  /*0870*/  IMAD.WIDE R18, R12, 0x4, R18 ;  /* 0x000000040c127825 */ /* 0x001fcc00078e0212 */
[----:B------:R-:W5:Y:S01]  /*0880*/  LDG.E R18, desc[UR6][R18.64] ;  /* 0x0000000612127981 */ /* 0x000f62000c1e1900 */
[----:B---3--:R-:W-:-:S03]  /*0890*/  FFMA R11, R20, R11, R21 ;  /* 0x0000000b140b7223 */ /* 0x008fc60000000015 */
[----:B------:R0:W3:Y:S02]  /*08a0*/  LDG.E R21, desc[UR6][R14.64] ;  /* 0x000000060e157981 */ /* 0x0000e4000c1e1900 */
[----:B0-----:R-:W-:-:S05]  /*08b0*/  IMAD.WIDE R14, R13, 0x4, R14 ;  /* 0x000000040d0e7825 */ /* 0x001fca00078e020e */
[----:B------:R0:W3:Y:S02]  /*08c0*/  LDG.E R20, desc[UR6][R14.64] ;  /* 0x000000060e147981 */ /* 0x0000e4000c1e1900 */
[----:B0-----:R-:W-:-:S05]  /*08d0*/  IMAD.WIDE R14, R13, 0x4, R14 ;  /* 0x000000040d0e7825 */ /* 0x001fca00078e020e */
[----:B------:R-:W3:Y:S01]  /*08e0*/  LDG.E R29, desc[UR6][R14.64] ;  /* 0x000000060e1d7981 */ /* 0x000ee2000c1e1900 */
[----:B----4-:R-:W-:Y:S01]  /*08f0*/  FFMA R28, R28, R27, R11 ;  /* 0x0000001b1c1c7223 */ /* 0x010fe2000000000b */
[----:B------:R-:W-:-:S03]  /*0900*/  IADD3 R4, PT, PT, R4, 0x10, RZ ;  /* 0x0000001004047810 */ /* 0x000fc60007ffe0ff */
[----:B--2---:R-:W-:Y:S01]  /*0910*/  FFMA R26, R25, R26, R28 ;  /* 0x0000001a191a7223 */ /* 0x004fe2000000001c */
[----:B------:R-:W-:Y:S02]  /*0920*/  ISETP.GE.AND P1, PT, R4, -0xc, PT ;  /* 0xfffffff40400780c */ /* 0x000fe40003f26270 */
[C---:B------:R-:W-:Y:S01]  /*0930*/  LEA R7, R12.reuse, R7, 0x2 ;  /* 0x000000070c077211 */ /* 0x040fe200078e10ff */
[----:B-----5:R-:W-:Y:S01]  /*0940*/  FFMA R24, R23, R24, R26 ;  /* 0x0000001817187223 */ /* 0x020fe2000000001a */
[C---:B------:R-:W-:Y:S02]  /*0950*/  LEA R10, R13.reuse, R10, 0x2 ;  /* 0x0000000a0d0a7211 */ /* 0x040fe400078e10ff */
[C---:B------:R-:W-:Y:S02]  /*0960*/  LEA R7, R12.reuse, R7, 0x2 ;  /* 0x000000070c077211 */ /* 0x040fe400078e10ff */
[----:B------:R-:W-:Y:S02]  /*0970*/  LEA R10, R13, R10, 0x2 ;  /* 0x0000000a0d0a7211 */ /* 0x000fe400078e10ff */
[----:B------:R-:W-:-:S02]  /*0980*/  LEA R7, R12, R7, 0x2 ;  /* 0x000000070c077211 */ /* 0x000fc400078e10ff */
[C---:B------:R-:W-:Y:S02]  /*0990*/  LEA R10, R13.reuse, R10, 0x2 ;  /* 0x0000000a0d0a7211 */ /* 0x040fe400078e10ff */
[C---:B------:R-:W-:Y:S02]  /*09a0*/  LEA R7, R12.reuse, R7, 0x2 ;  /* 0x000000070c077211 */ /* 0x040fe400078e10ff */
[C---:B------:R-:W-:Y:S02]  /*09b0*/  LEA R10, R13.reuse, R10, 0x2 ;  /* 0x0000000a0d0a7211 */ /* 0x040fe400078e10ff */
[----:B------:R-:W-:Y:S02]  /*09c0*/  LEA R6, R13, R6, 0x2 ;  /* 0x000000060d067211 */ /* 0x000fe400078e10ff */
[----:B------:R-:W-:Y:S01]  /*09d0*/  LEA R9, R12, R9, 0x2 ;  /* 0x000000090c097211 */ /* 0x000fe200078e10ff */
[----:B---3--:R-:W-:-:S04]  /*09e0*/  FFMA R21, R21, R22, R24 ;  /* 0x0000001615157223 */ /* 0x008fc80000000018 */
[----:B------:R-:W-:-:S04]  /*09f0*/  FFMA R20, R20, R17, R21 ;  /* 0x0000001114147223 */ /* 0x000fc80000000015 */
[----:B------:R-:W-:Y:S01]  /*0a00*/  FFMA R22, R29, R18, R20 ;  /* 0x000000121d167223 */ /* 0x000fe20000000014 */
[----:B------:R-:W-:Y:S06]  /*0a10*/  @!P1 BRA `(.L_x_24) ;  /* 0xfffffff8006c9947 */ /* 0x000fec000383ffff */
.L_x_23:
[----:B------:R-:W-:-:S04]  /*0a20*/  IADD3 R11, PT, PT, -R4, RZ, RZ ;  /* 0x000000ff040b7210 */ /* 0x000fc80007ffe1ff */
[----:B------:R-:W-:-:S13]  /*0a30*/  ISETP.GT.AND P1, PT, R11, 0x4, PT ;  /* 0x000000040b00780c */ /* 0x000fda0003f24270 */
[----:B------:R-:W-:Y:S05]  /*0a40*/  @!P1 BRA `(.L_x_25) ;  /* 0x0000000000d09947 */ /* 0x000fea0003800000 */
[----:B------:R-:W0:Y:S08]  /*0a50*/  LDC.64 R14, c[0x0][0x380] ;  /* 0x0000e000ff0e7b82 */ /* 0x000e300000000a00 */
[----:B------:R-:W1:Y:S01]  /*0a60*/  LDC.64 R18, c[0x0][0x388] ;  /* 0x0000e200ff127b82 */ /* 0x000e620000000a00 */
[----:B0-----:R-:W-:-:S05]  /*0a70*/  IMAD.WIDE R24, R6, 0x4, R14 ;  /* 0x0000000406187825 */ /* 0x001fca00078e020e */
[----:B------:R-:W2:Y:S01]  /*0a80*/  LDG.E R21, desc[UR6][R24.64] ;  /* 0x0000000618157981 */ /* 0x000ea2000c1e1900 */
[----:B-1----:R-:W-:-:S05]  /*0a90*/  IMAD.WIDE R16, R9, 0x4, R18 ;  /* 0x0000000409107825 */ /* 0x002fca00078e0212 */
[----:B------:R0:W2:Y:S01]  /*0aa0*/  LDG.E R23, desc[UR6][R16.64] ;  /* 0x0000000610177981 */ /* 0x0000a2000c1e1900 */
[----:B------:R-:W-:-:S05]  /*0ab0*/  IMAD.WIDE R28, R13, 0x4, R24 ;  /* 0x000000040d1c7825 */ /* 0x000fca00078e0218 */
[----:B------:R-:W3:Y:S01]  /*0ac0*/  LDG.E R11, desc[UR6][R28.64] ;  /* 0x000000061c0b7981 */ /* 0x000ee2000c1e1900 */
[----:B0-----:R-:W-:-:S05]  /*0ad0*/  IMAD.WIDE R16, R12, 0x4, R16 ;  /* 0x000000040c107825 */ /* 0x001fca00078e0210 */
[----:B------:R-:W3:Y:S01]  /*0ae0*/  LDG.E R20, desc[UR6][R16.64] ;  /* 0x0000000610147981 */ /* 0x000ee2000c1e1900 */
[----:B------:R-:W-:Y:S01]  /*0af0*/  IMAD.WIDE R26, R13, 0x4, R28 ;  /* 0x000000040d1a7825 */ /* 0x000fe200078e021c */
[----:B------:R-:W-:-:S04]  /*0b00*/  LEA R9, R12, R9, 0x2 ;  /* 0x000000090c097211 */ /* 0x000fc800078e10ff */
[----:B------:R0:W4:Y:S01]  /*0b10*/  LDG.E R28, desc[UR6][R26.64] ;  /* 0x000000061a1c7981 */ /* 0x000122000c1e1900 */
[C---:B------:R-:W-:Y:S01]  /*0b20*/  IMAD.WIDE R24, R13.reuse, 0x4, R26 ;  /* 0x000000040d187825 */ /* 0x040fe200078e021a */
[----:B------:R-:W-:-:S03]  /*0b30*/  LEA R6, R13, R6, 0x2 ;  /* 0x000000060d067211 */ /* 0x000fc600078e10ff */
[----:B0-----:R-:W-:Y:S02]  /*0b40*/  IMAD.WIDE R26, R12, 0x4, R16 ;  /* 0x000000040c1a7825 */ /* 0x001fe400078e0210 */
[----:B------:R-:W5:Y:S02]  /*0b50*/  LDG.E R25, desc[UR6][R24.64] ;  /* 0x0000000618197981 */ /* 0x000f64000c1e1900 */
[----:B------:R-:W-:-:S04]  /*0b60*/  IMAD.WIDE R18, R9, 0x4, R18 ;  /* 0x0000000409127825 */ /* 0x000fc800078e0212 */
[----:B------:R-:W-:Y:S02]  /*0b70*/  IMAD.WIDE R16, R12, 0x4, R26 ;  /* 0x000000040c107825 */ /* 0x000fe400078e021a */
[----:B------:R-:W4:Y:S02]  /*0b80*/  LDG.E R27, desc[UR6][R26.64] ;  /* 0x000000061a1b7981 */ /* 0x000f24000c1e1900 */
[----:B------:R-:W-:Y:S02]  /*0b90*/  IMAD.WIDE R14, R6, 0x4, R14 ;  /* 0x00000004060e7825 */ /* 0x000fe400078e020e */
[----:B------:R-:W5:Y:S04]  /*0ba0*/  LDG.E R24, desc[UR6][R18.64] ;  /* 0x0000000612187981 */ /* 0x000f68000c1e1900 */
[----:B------:R0:W5:Y:S02]  /*0bb0*/  LDG.E R26, desc[UR6][R16.64] ;  /* 0x00000006101a7981 */ /* 0x000164000c1e1900 */
[----:B0-----:R-:W-:-:S04]  /*0bc0*/  IMAD.WIDE R16, R12, 0x4, R18 ;  /* 0x000000040c107825 */ /* 0x001fc800078e0212 */
[----:B------:R-:W-:-:S04]  /*0bd0*/  IMAD.WIDE R18, R12, 0x4, R16 ;  /* 0x000000040c127825 */ /* 0x000fc800078e0210 */
[----:B--2---:R-:W-:Y:S02]  /*0be0*/  FFMA R22, R21, R23, R22 ;  /* 0x0000001715167223 */ /* 0x004fe40000000016 */
[----:B------:R0:W2:Y:S02]  /*0bf0*/  LDG.E R23, desc[UR6][R14.64] ;  /* 0x000000060e177981 */ /* 0x0000a4000c1e1900 */
[----:B0-----:R-:W-:-:S05]  /*0c00*/  IMAD.WIDE R14, R13, 0x4, R14 ;  /* 0x000000040d0e7825 */ /* 0x001fca00078e020e */
[----:B------:R0:W2:Y:S01]  /*0c10*/  LDG.E R21, desc[UR6][R14.64] ;  /* 0x000000060e157981 */ /* 0x0000a2000c1e1900 */
[----:B---3--:R-:W-:-:S03]  /*0c20*/  FFMA R11, R11, R20, R22 ;  /* 0x000000140b0b7223 */ /* 0x008fc60000000016 */
[----:B------:R-:W3:Y:S01]  /*0c30*/  LDG.E R22, desc[UR6][R16.64] ;  /* 0x0000000610167981 */ /* 0x000ee2000c1e1900 */
[----:B0-----:R-:W-:-:S03]  /*0c40*/  IMAD.WIDE R14, R13, 0x4, R14 ;  /* 0x000000040d0e7825 */ /* 0x001fc600078e020e */
[----:B------:R0:W3:Y:S04]  /*0c50*/  LDG.E R17, desc[UR6][R18.64] ;  /* 0x0000000612117981 */ /* 0x0000e8000c1e1900 */
[----:B------:R1:W3:Y:S01]  /*0c60*/  LDG.E R20, desc[UR6][R14.64] ;  /* 0x000000060e147981 */ /* 0x0002e2000c1e1900 */
[----:B0-----:R-:W-:-:S04]  /*0c70*/  IMAD.WIDE R18, R12, 0x4, R18 ;  /* 0x000000040c127825 */ /* 0x001fc800078e0212 */
[----:B-1----:R-:W-:Y:S02]  /*0c80*/  IMAD.WIDE R14, R13, 0x4, R14 ;  /* 0x000000040d0e7825 */ /* 0x002fe400078e020e */
[----:B------:R-:W3:Y:S04]  /*0c90*/  LDG.E R18, desc[UR6][R18.64] ;  /* 0x0000000612127981 */ /* 0x000ee8000c1e1900 */
[----:B------:R-:W3:Y:S01]  /*0ca0*/  LDG.E R29, desc[UR6][R14.64] ;  /* 0x000000060e1d7981 */ /* 0x000ee2000c1e1900 */
[----:B----4-:R-:W-:-:S04]  /*0cb0*/  FFMA R28, R28, R27, R11 ;  /* 0x0000001b1c1c7223 */ /* 0x010fc8000000000b */
[----:B-----5:R-:W-:Y:S01]  /*0cc0*/  FFMA R26, R25, R26, R28 ;  /* 0x0000001a191a7223 */ /* 0x020fe2000000001c */
[----:B------:R-:W-:Y:S02]  /*0cd0*/  LEA R7, R12, R7, 0x2 ;  /* 0x000000070c077211 */ /* 0x000fe400078e10ff */
[C---:B------:R-:W-:Y:S02]  /*0ce0*/  LEA R10, R13.reuse, R10, 0x2 ;  /* 0x0000000a0d0a7211 */ /* 0x040fe400078e10ff */
[----:B------:R-:W-:Y:S02]  /*0cf0*/  PLOP3.LUT P0, PT, PT, PT, PT, 0x8, 0x80 ;  /* 0x000000000080781c */ /* 0x000fe40003f0e170 */
[----:B------:R-:W-:Y:S02]  /*0d00*/  IADD3 R4, PT, PT, R4, 0x8, RZ ;  /* 0x0000000804047810 */ /* 0x000fe40007ffe0ff */
[----:B------:R-:W-:Y:S02]  /*0d10*/  LEA R7, R12, R7, 0x2 ;  /* 0x000000070c077211 */ /* 0x000fe400078e10ff */
[----:B------:R-:W-:-:S02]  /*0d20*/  LEA R10, R13, R10, 0x2 ;  /* 0x0000000a0d0a7211 */ /* 0x000fc400078e10ff */
[----:B------:R-:W-:Y:S02]  /*0d30*/  LEA R6, R13, R6, 0x2 ;  /* 0x000000060d067211 */ /* 0x000fe400078e10ff */
[----:B------:R-:W-:Y:S01]  /*0d40*/  LEA R9, R12, R9, 0x2 ;  /* 0x000000090c097211 */ /* 0x000fe200078e10ff */
[----:B--2---:R-:W-:-:S04]  /*0d50*/  FFMA R24, R23, R24, R26 ;  /* 0x0000001817187223 */ /* 0x004fc8000000001a */
[----:B---3--:R-:W-:-:S04]  /*0d60*/  FFMA R21, R21, R22, R24 ;  /* 0x0000001615157223 */ /* 0x008fc80000000018 */
[----:B------:R-:W-:-:S04]  /*0d70*/  FFMA R20, R20, R17, R21 ;  /* 0x0000001114147223 */ /* 0x000fc80000000015 */
[----:B------:R-:W-:-:S07]  /*0d80*/  FFMA R22, R29, R18, R20 ;  /* 0x000000121d167223 */ /* 0x000fce0000000014 */
.L_x_25:
[----:B------:R-:W-:-:S13]  /*0d90*/  ISETP.NE.OR P0, PT, R4, RZ, P0 ;  /* 0x000000ff0400720c */ /* 0x000fda0000705670 */
[----:B------:R-:W-:Y:S05]  /*0da0*/  @!P0 BRA `(.L_x_21) ;  /* 0x0000000000748947 */ /* 0x000fea0003800000 */
.L_x_22:
[----:B------:R-:W0:Y:S08]  /*0db0*/  LDC.64 R24, c[0x0][0x388] ;  /* 0x0000e200ff187b82 */ /* 0x000e300000000a00 */
[----:B------:R-:W1:Y:S01]  /*0dc0*/  LDC.64 R26, c[0x0][0x380] ;  /* 0x0000e000ff1a7b82 */ /* 0x000e620000000a00 */
[----:B0-----:R-:W-:-:S04]  /*0dd0*/  IMAD.WIDE R24, R9, 0x4, R24 ;  /* 0x0000000409187825 */ /* 0x001fc800078e0218 */
[----:B------:R-:W-:Y:S02]  /*0de0*/  IMAD.WIDE R18, R12, 0x4, R24 ;  /* 0x000000040c127825 */ /* 0x000fe400078e0218 */
[----:B------:R-:W2:Y:S02]  /*0df0*/  LDG.E R24, desc[UR6][R24.64] ;  /* 0x0000000618187981 */ /* 0x000ea4000c1e1900 */
[----:B-1----:R-:W-:-:S04]  /*0e00*/  IMAD.WIDE R26, R6, 0x4, R26 ;  /* 0x00000004061a7825 */ /* 0x002fc800078e021a */
[C---:B------:R-:W-:Y:S02]  /*0e10*/  IMAD.WIDE R20, R13.reuse, 0x4, R26 ;  /* 0x000000040d147825 */ /* 0x040fe400078e021a */
[----:B------:R-:W2:Y:S02]  /*0e20*/  LDG.E R27, desc[UR6][R26.64] ;  /* 0x000000061a1b7981 */ /* 0x000ea4000c1e1900 */
[C---:B------:R-:W-:Y:S02]  /*0e30*/  IMAD.WIDE R16, R12.reuse, 0x4, R18 ;  /* 0x000000040c107825 */ /* 0x040fe400078e0212 */
[----:B------:R-:W3:Y:S02]  /*0e40*/  LDG.E R19, desc[UR6][R18.64] ;  /* 0x0000000612137981 */ /* 0x000ee4000c1e1900 */
[----:B------:R-:W-:Y:S02]  /*0e50*/  IMAD.WIDE R14, R13, 0x4, R20 ;  /* 0x000000040d0e7825 */ /* 0x000fe400078e0214 */
[----:B------:R-:W3:Y:S02]  /*0e60*/  LDG.E R20, desc[UR6][R20.64] ;  /* 0x0000000614147981 */ /* 0x000ee4000c1e1900 */
[----:B------:R-:W-:-:S02]  /*0e70*/  IMAD.WIDE R28, R12, 0x4, R16 ;  /* 0x000000040c1c7825 */ /* 0x000fc400078e0210 */
[----:B------:R0:W4:Y:S04]  /*0e80*/  LDG.E R11, desc[UR6][R14.64] ;  /* 0x000000060e0b7981 */ /* 0x000128000c1e1900 */
[----:B------:R-:W4:Y:S04]  /*0e90*/  LDG.E R16, desc[UR6][R16.64] ;  /* 0x0000000610107981 */ /* 0x000f28000c1e1900 */
[----:B------:R-:W5:Y:S01]  /*0ea0*/  LDG.E R28, desc[UR6][R28.64] ;  /* 0x000000061c1c7981 */ /* 0x000f62000c1e1900 */
[----:B0-----:R-:W-:-:S05]  /*0eb0*/  IMAD.WIDE R14, R13, 0x4, R14 ;  /* 0x000000040d0e7825 */ /* 0x001fca00078e020e */
[----:B------:R-:W5:Y:S01]  /*0ec0*/  LDG.E R23, desc[UR6][R14.64] ;  /* 0x000000060e177981 */ /* 0x000f62000c1e1900 */
[----:B------:R-:W-:-:S04]  /*0ed0*/  IADD3 R4, PT, PT, R4, 0x4, RZ ;  /* 0x0000000404047810 */ /* 0x000fc80007ffe0ff */
[----:B------:R-:W-:Y:S02]  /*0ee0*/  ISETP.NE.AND P0, PT, R4, RZ, PT ;  /* 0x000000ff0400720c */ /* 0x000fe40003f05270 */
[C---:B------:R-:W-:Y:S02]  /*0ef0*/  LEA R7, R12.reuse, R7, 0x2 ;  /* 0x000000070c077211 */ /* 0x040fe400078e10ff */
[C---:B------:R-:W-:Y:S02]  /*0f00*/  LEA R10, R13.reuse, R10, 0x2 ;  /* 0x0000000a0d0a7211 */ /* 0x040fe400078e10ff */
[----:B------:R-:W-:Y:S02]  /*0f10*/  LEA R6, R13, R6, 0x2 ;  /* 0x000000060d067211 */ /* 0x000fe400078e10ff */
[----:B------:R-:W-:Y:S01]  /*0f20*/  LEA R9, R12, R9, 0x2 ;  /* 0x000000090c097211 */ /* 0x000fe200078e10ff */
[----:B--2---:R-:W-:-:S04]  /*0f30*/  FFMA R27, R27, R24, R22 ;  /* 0x000000181b1b7223 */ /* 0x004fc80000000016 */
[----:B---3--:R-:W-:-:S04]  /*0f40*/  FFMA R22, R20, R19, R27 ;  /* 0x0000001314167223 */ /* 0x008fc8000000001b */
[----:B----4-:R-:W-:-:S04]  /*0f50*/  FFMA R22, R11, R16, R22 ;  /* 0x000000100b167223 */ /* 0x010fc80000000016 */
[----:B-----5:R-:W-:Y:S01]  /*0f60*/  FFMA R22, R23, R28, R22 ;  /* 0x0000001c17167223 */ /* 0x020fe20000000016 */
[----:B------:R-:W-:Y:S06]  /*0f70*/  @P0 BRA `(.L_x_22) ;  /* 0xfffffffc008c0947 */ /* 0x000fec000383ffff */
.L_x_21:
[----:B------:R-:W-:-:S13]  /*0f80*/  ISETP.NE.AND P0, PT, R8, RZ, PT ;  /* 0x000000ff0800720c */ /* 0x000fda0003f05270 */
[----:B------:R-:W-:Y:S05]  /*0f90*/  @!P0 BRA `(.L_x_20) ;  /* 0x00000000003c8947 */ /* 0x000fea0003800000 */
[----:B------:R-:W0:Y:S01]  /*0fa0*/  LDC.64 R16, c[0x0][0x380] ;  /* 0x0000e000ff107b82 */ /* 0x000e220000000a00 */
[----:B------:R-:W-:Y:S02]  /*0fb0*/  IADD3 R11, PT, PT, R2, UR4, R7 ;  /* 0x00000004020b7c10 */ /* 0x000fe4000fffe007 */
[----:B------:R-:W-:Y:S02]  /*0fc0*/  IADD3 R0, PT, PT, R0, UR5, R10 ;  /* 0x0000000500007c10 */ /* 0x000fe4000fffe00a */
[----:B------:R-:W-:-:S03]  /*0fd0*/  IADD3 R2, PT, PT, -R8, RZ, RZ ;  /* 0x000000ff08027210 */ /* 0x000fc60007ffe1ff */
[----:B------:R-:W1:Y:S04]  /*0fe0*/  LDC.64 R14, c[0x0][0x388] ;  /* 0x0000e200ff0e7b82 */ /* 0x000e680000000a00 */
.L_x_26:
[----:B-1----:R-:W-:-:S04]  /*0ff0*/  IMAD.WIDE R6, R11, 0x4, R14 ;  /* 0x000000040b067825 */ /* 0x002fc800078e020e */
[----:B0-----:R-:W-:Y:S02]  /*1000*/  IMAD.WIDE R8, R0, 0x4, R16 ;  /* 0x0000000400087825 */ /* 0x001fe400078e0210 */
[----:B------:R-:W2:Y:S04]  /*1010*/  LDG.E R6, desc[UR6][R6.64] ;  /* 0x0000000606067981 */ /* 0x000ea8000c1e1900 */
[----:B------:R-:W2:Y:S01]  /*1020*/  LDG.E R9, desc[UR6][R8.64] ;  /* 0x0000000608097981 */ /* 0x000ea2000c1e1900 */
[----:B------:R-:W-:Y:S02]  /*1030*/  IADD3 R2, PT, PT, R2, 0x1, RZ ;  /* 0x0000000102027810 */ /* 0x000fe40007ffe0ff */
[----:B------:R-:W-:Y:S02]  /*1040*/  IADD3 R11, PT, PT, R11, R12, RZ ;  /* 0x0000000c0b0b7210 */ /* 0x000fe40007ffe0ff */
[----:B------:R-:W-:-:S02]  /*1050*/  ISETP.NE.AND P0, PT, R2, RZ, PT ;  /* 0x000000ff0200720c */ /* 0x000fc40003f05270 */
[----:B------:R-:W-:Y:S01]  /*1060*/  IADD3 R0, PT, PT, R0, R13, RZ ;  /* 0x0000000d00007210 */ /* 0x000fe20007ffe0ff */
[----:B--2---:R-:W-:-:S10]  /*1070*/  FFMA R22, R9, R6, R22 ;  /* 0x0000000609167223 */ /* 0x004fd40000000016 */
[----:B------:R-:W-:Y:S05]  /*1080*/  @P0 BRA `(.L_x_26) ;  /* 0xfffffffc00d80947 */ /* 0x000fea000383ffff */
.L_x_20:
[----:B------:R-:W0:Y:S01]  /*1090*/  LDC.64 R6, c[0x0][0x390] ;  /* 0x0000e400ff067b82 */ /* 0x000e220000000a00 */
[----:B------:R-:W-:-:S04]  /*10a0*/  IMAD R3, R3, R12, R5 ;  /* 0x0000000c03037224 */ /* 0x000fc800078e0205 */
[----:B0-----:R-:W-:-:S05]  /*10b0*/  IMAD.WIDE R2, R3, 0x4, R6 ;  /* 0x0000000403027825 */ /* 0x001fca00078e0206 */
[----:B------:R-:W-:Y:S01]  /*10c0*/  STG.E desc[UR6][R2.64], R22 ;  /* 0x0000001602007986 */ /* 0x000fe2000c101906 */
[----:B------:R-:W-:Y:S05]  /*10d0*/  EXIT ;  /* 0x000000000000794d */ /* 0x000fea0003800000 */
.L_x_27:
        /* <DEDUP_REMOVED lines=10> */
.L_x_44:


//--------------------- .text._Z14matrix_productPfS_S_iii --------------------------
	.section	.text._Z14matrix_productPfS_S_iii,"ax",@progbits
	.align	128
        .global         _Z14matrix_productPfS_S_iii
        .type           _Z14matrix_productPfS_S_iii,@function
        .size           _Z14matrix_productPfS_S_iii,(.L_x_45 - _Z14matrix_productPfS_S_iii)
        .other          _Z14matrix_productPfS_S_iii,@"STO_CUDA_ENTRY STV_DEFAULT"
_Z14matrix_productPfS_S_iii:
.text._Z14matrix_productPfS_S_iii:
[----:B------:R-:W-:Y:S01]  /*0000*/  LDC R1, c[0x0][0x37c] ;  /* 0x0000df00ff017b82 */ /* 0x000fe20000000800 */
[----:B------:R-:W0:Y:S01]  /*0010*/  S2R R16, SR_CTAID.Y ;  /* 0x0000000000107919 */ /* 0x000e220000002600 */
[----:B------:R-:W1:Y:S06]  /*0020*/  LDCU UR4, c[0x0][0x360] ;  /* 0x00006c00ff0477ac */ /* 0x000e6c0008000800 */
[----:B------:R-:W2:Y:S01]  /*0030*/  LDC.64 R2, c[0x0][0x398] ;  /* 0x0000e600ff027b82 */ /* 0x000ea20000000a00 */
[----:B------:R-:W0:Y:S01]  /*0040*/  S2R R5, SR_TID.Y ;  /* 0x0000000000057919 */ /* 0x000e220000002200 */
[----:B------:R-:W0:Y:S01]  /*0050*/  LDCU UR5, c[0x0][0x364] ;  /* 0x00006c80ff0577ac */ /* 0x000e220008000800 */
[----:B------:R-:W1:Y:S01]  /*0060*/  S2R R17, SR_CTAID.X ;  /* 0x0000000000117919 */ /* 0x000e620000002500 */
[----:B------:R-:W1:Y:S01]  /*0070*/  S2R R0, SR_TID.X ;  /* 0x0000000000007919 */ /* 0x000e620000002100 */
[----:B0-----:R-:W-:-:S05]  /*0080*/  IMAD R16, R16, UR5, R5 ;  /* 0x0000000510107c24 */ /* 0x001fca000f8e0205 */
[----:B--2---:R-:W-:Y:S01]  /*0090*/  ISETP.GE.AND P0, PT, R16, R3, PT ;  /* 0x000000031000720c */ /* 0x004fe20003f06270 */
[----:B-1----:R-:W-:-:S05]  /*00a0*/  IMAD R17, R17, UR4, R0 ;  /* 0x0000000411117c24 */ /* 0x002fca000f8e0200 */
[----:B------:R-:W-:-:S13]  /*00b0*/  ISETP.GE.OR P0, PT, R17, R2, P0 ;  /* 0x000000021100720c */ /* 0x000fda0000706670 */
[----:B------:R-:W-:Y:S05]  /*00c0*/  @P0 EXIT ;  /* 0x000000000000094d */ /* 0x000fea0003800000 */
[----:B------:R-:W0:Y:S01]  /*00d0*/  LDC R3, c[0x0][0x3a0] ;  /* 0x0000e800ff037b82 */ /* 0x000e220000000800 */
[----:B------:R-:W1:Y:S01]  /*00e0*/  LDCU.64 UR4, c[0x0][0x358] ;  /* 0x00006b00ff0477ac */ /* 0x000e620008000a00 */
[----:B------:R-:W-:Y:S01]  /*00f0*/  HFMA2 R26, -RZ, RZ, 0, 0 ;  /* 0x00000000ff1a7431 */ /* 0x000fe200000001ff */
[----:B0-----:R-:W-:-:S13]  /*0100*/  ISETP.GE.AND P0, PT, R3, 0x1, PT ;  /* 0x000000010300780c */ /* 0x001fda0003f06270 */
[----:B-1----:R-:W-:Y:S05]  /*0110*/  @!P0 BRA `(.L_x_28) ;  /* 0x0000000400e88947 */ /* 0x002fea0003800000 */
[C---:B------:R-:W-:Y:S01]  /*0120*/  ISETP.GE.U32.AND P1, PT, R3.reuse, 0x8, PT ;  /* 0x000000080300780c */ /* 0x040fe20003f26070 */
[----:B------:R-:W-:Y:S01]  /*0130*/  IMAD R20, R16, R3, RZ ;  /* 0x0000000310147224 */ /* 0x000fe200078e02ff */
[----:B------:R-:W-:Y:S01]  /*0140*/  LOP3.LUT R19, R3, 0x7, RZ, 0xc0, !PT ;  /* 0x0000000703137812 */ /* 0x000fe200078ec0ff */
[----:B------:R-:W-:Y:S01]  /*0150*/  IMAD.MOV.U32 R18, RZ, RZ, RZ ;  /* 0x000000ffff127224 */ /* 0x000fe200078e00ff */
[----:B------:R-:W-:Y:S02]  /*0160*/  MOV R26, RZ ;  /* 0x000000ff001a7202 */ /* 0x000fe40000000f00 */
[----:B------:R-:W-:Y:S02]  /*0170*/  ISETP.NE.AND P0, PT, R19, RZ, PT ;  /* 0x000000ff1300720c */ /* 0x000fe40003f05270 */
[----:B------:R-:W-:Y:S02]  /*0180*/  MOV R23, RZ ;  /* 0x000000ff00177202 */ /* 0x000fe40000000f00 */
[----:B------:R-:W-:-:S03]  /*0190*/  SHF.R.S32.HI R25, RZ, 0x1f, R20 ;  /* 0x0000001fff197819 */ /* 0x000fc60000011414 */
[----:B------:R-:W-:Y:S06]  /*01a0*/  @!P1 BRA `(.L_x_29) ;  /* 0x0000000000cc9947 */ /* 0x000fec0003800000 */
[----:B------:R-:W0:Y:S01]  /*01b0*/  LDCU.64 UR6, c[0x0][0x380] ;  /* 0x00007000ff0677ac */ /* 0x000e220008000a00 */
[----:B------:R-:W-:Y:S01]  /*01c0*/  LOP3.LUT R23, R3, 0x7ffffff8, RZ, 0xc0, !PT ;  /* 0x7ffffff803177812 */ /* 0x000fe200078ec0ff */
[----:B------:R-:W-:Y:S01]  /*01d0*/  IMAD.MOV.U32 R26, RZ, RZ, RZ ;  /* 0x000000ffff1a7224 */ /* 0x000fe200078e00ff */
[----:B------:R-:W-:Y:S01]  /*01e0*/  MOV R18, RZ ;  /* 0x000000ff00127202 */ /* 0x000fe20000000f00 */
[----:B------:R-:W-:Y:S01]  /*01f0*/  IMAD.MOV.U32 R21, RZ, RZ, R17 ;  /* 0x000000ffff157224 */ /* 0x000fe200078e0011 */
[----:B------:R-:W-:Y:S02]  /*0200*/  IADD3 R22, PT, PT, -R23, RZ, RZ ;  /* 0x000000ff17167210 */ /* 0x000fe40007ffe1ff */
[----:B0-----:R-:W-:-:S04]  /*0210*/  LEA R0, P1, R20, UR6, 0x2 ;  /* 0x0000000614007c11 */ /* 0x001fc8000f8210ff */
[----:B------:R-:W-:Y:S02]  /*0220*/  IADD3 R0, P2, PT, R0, 0x10, RZ ;  /* 0x0000001000007810 */ /* 0x000fe40007f5e0ff */
[----:B------:R-:W-:-:S04]  /*0230*/  LEA.HI.X R5, R20, UR7, R25, 0x2, P1 ;  /* 0x0000000714057c11 */ /* 0x000fc800088f1419 */
[----:B------:R-:W-:-:S07]  /*0240*/  IADD3.X R5, PT, PT, RZ, R5, RZ, P2, !PT ;  /* 0x00000005ff057210 */ /* 0x000fce00017fe4ff */
.L_x_30:
[----:B------:R-:W0:Y:S01]  /*0250*/  LDC.64 R10, c[0x0][0x388] ;  /* 0x0000e200ff0a7b82 */ /* 0x000e220000000a00 */
[----:B------:R-:W-:-:S05]  /*0260*/  IMAD.MOV.U32 R4, RZ, RZ, R0 ;  /* 0x000000ffff047224 */ /* 0x000fca00078e0000 */
[----:B------:R-:W2:Y:S04]  /*0270*/  LDG.E R29, desc[UR4][R4.64+-0x10] ;  /* 0xfffff004041d7981 */ /* 0x000ea8000c1e1900 */
[----:B------:R-:W3:Y:S01]  /*0280*/  LDG.E R24, desc[UR4][R4.64+-0xc] ;  /* 0xfffff40404187981 */ /* 0x000ee2000c1e1900 */
[----:B0-----:R-:W-:-:S05]  /*0290*/  IMAD.WIDE R10, R21, 0x4, R10 ;  /* 0x00000004150a7825 */ /* 0x001fca00078e020a */
[----:B------:R0:W2:Y:S01]  /*02a0*/  LDG.E R28, desc[UR4][R10.64] ;  /* 0x000000040a1c7981 */ /* 0x0000a2000c1e1900 */
[----:B------:R-:W-:-:S05]  /*02b0*/  IMAD.WIDE R14, R2, 0x4, R10 ;  /* 0x00000004020e7825 */ /* 0x000fca00078e020a */
[----:B------:R1:W3:Y:S01]  /*02c0*/  LDG.E R27, desc[UR4][R14.64] ;  /* 0x000000040e1b7981 */ /* 0x0002e2000c1e1900 */
[----:B------:R-:W-:-:S05]  /*02d0*/  IMAD.WIDE R12, R2, 0x4, R14 ;  /* 0x00000004020c7825 */ /* 0x000fca00078e020e */
[----:B------:R-:W4:Y:S01]  /*02e0*/  LDG.E R0, desc[UR4][R12.64] ;  /* 0x000000040c007981 */ /* 0x000f22000c1e1900 */
[----:B------:R-:W-:-:S04]  /*02f0*/  IMAD.WIDE R8, R2, 0x4, R12 ;  /* 0x0000000402087825 */ /* 0x000fc800078e020c */
[C---:B------:R-:W-:Y:S01]  /*0300*/  IMAD.WIDE R6, R2.reuse, 0x4, R8 ;  /* 0x0000000402067825 */ /* 0x040fe200078e0208 */
[----:B------:R-:W4:Y:S03]  /*0310*/  LDG.E R13, desc[UR4][R4.64+-0x8] ;  /* 0xfffff804040d7981 */ /* 0x000f26000c1e1900 */
[C---:B0-----:R-:W-:Y:S01]  /*0320*/  IMAD.WIDE R10, R2.reuse, 0x4, R6 ;  /* 0x00000004020a7825 */ /* 0x041fe200078e0206 */
[----:B------:R0:W5:Y:S04]  /*0330*/  LDG.E R12, desc[UR4][R8.64] ;  /* 0x00000004080c7981 */ /* 0x000168000c1e1900 */
[----:B------:R-:W5:Y:S01]  /*0340*/  LDG.E R6, desc[UR4][R6.64] ;  /* 0x0000000406067981 */ /* 0x000f62000c1e1900 */
[----:B-1----:R-:W-:-:S03]  /*0350*/  IMAD.WIDE R14, R2, 0x4, R10 ;  /* 0x00000004020e7825 */ /* 0x002fc600078e020a */
[----:B------:R-:W5:Y:S01]  /*0360*/  LDG.E R11, desc[UR4][R10.64] ;  /* 0x000000040a0b7981 */ /* 0x000f62000c1e1900 */
[----:B0-----:R-:W-:-:S03]  /*0370*/  IMAD.WIDE R8, R2, 0x4, R14 ;  /* 0x0000000402087825 */ /* 0x001fc600078e020e */
[----:B------:R-:W5:Y:S04]  /*0380*/  LDG.E R7, desc[UR4][R4.64+0x8] ;  /* 0x0000080404077981 */ /* 0x000f68000c1e1900 */
[----:B------:R-:W5:Y:S04]  /*0390*/  LDG.E R8, desc[UR4][R8.64] ;  /* 0x0000000408087981 */ /* 0x000f68000c1e1900 */
[----:B------:R0:W5:Y:S01]  /*03a0*/  LDG.E R9, desc[UR4][R4.64+0xc] ;  /* 0x00000c0404097981 */ /* 0x000162000c1e1900 */
[----:B--2---:R-:W-:-:S03]  /*03b0*/  FFMA R28, R29, R28, R26 ;  /* 0x0000001c1d1c7223 */ /* 0x004fc6000000001a */
[----:B------:R-:W5:Y:S01]  /*03c0*/  LDG.E R29, desc[UR4][R4.64+-0x4] ;  /* 0xfffffc04041d7981 */ /* 0x000f62000c1e1900 */
[----:B---3--:R-:W-:-:S03]  /*03d0*/  FFMA R24, R24, R27, R28 ;  /* 0x0000001b18187223 */ /* 0x008fc6000000001c */
[----:B------:R-:W2:Y:S04]  /*03e0*/  LDG.E R26, desc[UR4][R14.64] ;  /* 0x000000040e1a7981 */ /* 0x000ea8000c1e1900 */
[----:B------:R-:W3:Y:S04]  /*03f0*/  LDG.E R27, desc[UR4][R4.64] ;  /* 0x00000004041b7981 */ /* 0x000ee8000c1e1900 */
[----:B------:R-:W2:Y:S01]  /*0400*/  LDG.E R28, desc[UR4][R4.64+0x4] ;  /* 0x00000404041c7981 */ /* 0x000ea2000c1e1900 */
[----:B------:R-:W-:Y:S01]  /*0410*/  IADD3 R22, PT, PT, R22, 0x8, RZ ;  /* 0x0000000816167810 */ /* 0x000fe20007ffe0ff */
[----:B----4-:R-:W-:-:S03]  /*0420*/  FFMA R0, R13, R0, R24 ;  /* 0x000000000d007223 */ /* 0x010fc60000000018 */
[----:B------:R-:W-:Y:S01]  /*0430*/  ISETP.NE.AND P1, PT, R22, RZ, PT ;  /* 0x000000ff1600720c */ /* 0x000fe20003f25270 */
[C---:B------:R-:W-:Y:S01]  /*0440*/  IMAD R18, R2.reuse, 0x8, R18 ;  /* 0x0000000802127824 */ /* 0x040fe200078e0212 */
[----:B------:R-:W-:Y:S01]  /*0450*/  LEA R21, R2, R21, 0x3 ;  /* 0x0000001502157211 */ /* 0x000fe200078e18ff */
[----:B-----5:R-:W-:-:S04]  /*0460*/  FFMA R0, R29, R12, R0 ;  /* 0x0000000c1d007223 */ /* 0x020fc80000000000 */
[----:B---3--:R-:W-:-:S04]  /*0470*/  FFMA R27, R27, R6, R0 ;  /* 0x000000061b1b7223 */ /* 0x008fc80000000000 */
[----:B--2---:R-:W-:Y:S01]  /*0480*/  FFMA R28, R28, R11, R27 ;  /* 0x0000000b1c1c7223 */ /* 0x004fe2000000001b */
[----:B------:R-:W-:-:S03]  /*0490*/  IADD3 R0, P2, PT, R4, 0x20, RZ ;  /* 0x0000002004007810 */ /* 0x000fc60007f5e0ff */
[----:B------:R-:W-:Y:S01]  /*04a0*/  FFMA R26, R7, R26, R28 ;  /* 0x0000001a071a7223 */ /* 0x000fe2000000001c */
[----:B0-----:R-:W-:-:S03]  /*04b0*/  IADD3.X R5, PT, PT, RZ, R5, RZ, P2, !PT ;  /* 0x00000005ff057210 */ /* 0x001fc600017fe4ff */
[----:B------:R-:W-:Y:S01]  /*04c0*/  FFMA R26, R9, R8, R26 ;  /* 0x00000008091a7223 */ /* 0x000fe2000000001a */
[----:B------:R-:W-:Y:S06]  /*04d0*/  @P1 BRA `(.L_x_30) ;  /* 0xfffffffc005c1947 */ /* 0x000fec000383ffff */
.L_x_29:
[----:B------:R-:W-:Y:S05]  /*04e0*/  @!P0 BRA `(.L_x_28) ;  /* 0x0000000000f48947 */ /* 0x000fea0003800000 */
[----:B------:R-:W-:Y:S02]  /*04f0*/  ISETP.GE.U32.AND P0, PT, R19, 0x4, PT ;  /* 0x000000041300780c */ /* 0x000fe40003f06070 */
[----:B------:R-:W-:-:S04]  /*0500*/  LOP3.LUT R14, R3, 0x3, RZ, 0xc0, !PT ;  /* 0x00000003030e7812 */ /* 0x000fc800078ec0ff */
[----:B------:R-:W-:-:S07]  /*0510*/  ISETP.NE.AND P1, PT, R14, RZ, PT ;  /* 0x000000ff0e00720c */ /* 0x000fce0003f25270 */
[----:B------:R-:W-:Y:S06]  /*0520*/  @!P0 BRA `(.L_x_31) ;  /* 0x0000000000648947 */ /* 0x000fec0003800000 */
[----:B------:R-:W0:Y:S01]  /*0530*/  LDC.64 R12, c[0x0][0x388] ;  /* 0x0000e200ff0c7b82 */ /* 0x000e220000000a00 */
[----:B------:R-:W1:Y:S01]  /*0540*/  LDCU.64 UR6, c[0x0][0x380] ;  /* 0x00007000ff0677ac */ /* 0x000e620008000a00 */
[----:B------:R-:W-:Y:S02]  /*0550*/  IADD3 R5, PT, PT, R17, R18, RZ ;  /* 0x0000001211057210 */ /* 0x000fe40007ffe0ff */
[----:B------:R-:W-:-:S03]  /*0560*/  IADD3 R0, P0, PT, R20, R23, RZ ;  /* 0x0000001714007210 */ /* 0x000fc60007f1e0ff */
[----:B0-----:R-:W-:-:S04]  /*0570*/  IMAD.WIDE R12, R5, 0x4, R12 ;  /* 0x00000004050c7825 */ /* 0x001fc800078e020c */
[----:B------:R-:W-:Y:S01]  /*0580*/  IMAD.X R5, RZ, RZ, R25, P0 ;  /* 0x000000ffff057224 */ /* 0x000fe200000e0619 */
[----:B-1----:R-:W-:Y:S01]  /*0590*/  LEA R4, P0, R0, UR6, 0x2 ;  /* 0x0000000600047c11 */ /* 0x002fe2000f8010ff */
[----:B------:R-:W-:Y:S02]  /*05a0*/  IMAD.WIDE R6, R2, 0x4, R12 ;  /* 0x0000000402067825 */ /* 0x000fe400078e020c */
[----:B------:R-:W2:Y:S01]  /*05b0*/  LDG.E R12, desc[UR4][R12.64] ;  /* 0x000000040c0c7981 */ /* 0x000ea2000c1e1900 */
[----:B------:R-:W-:Y:S01]  /*05c0*/  LEA.HI.X R5, R0, UR7, R5, 0x2, P0 ;  /* 0x0000000700057c11 */ /* 0x000fe200080f1405 */
[----:B------:R-:W-:-:S04]  /*05d0*/  IMAD.WIDE R8, R2, 0x4, R6 ;  /* 0x0000000402087825 */ /* 0x000fc800078e0206 */
[----:B------:R-:W2:Y:S04]  /*05e0*/  LDG.E R15, desc[UR4][R4.64] ;  /* 0x00000004040f7981 */ /* 0x000ea8000c1e1900 */
[----:B------:R-:W3:Y:S01]  /*05f0*/  LDG.E R6, desc[UR4][R6.64] ;  /* 0x0000000406067981 */ /* 0x000ee2000c1e1900 */
[----:B------:R-:W-:-:S03]  /*0600*/  IMAD.WIDE R10, R2, 0x4, R8 ;  /* 0x00000004020a7825 */ /* 0x000fc600078e0208 */
[----:B------:R-:W3:Y:S04]  /*0610*/  LDG.E R0, desc[UR4][R4.64+0x4] ;  /* 0x0000040404007981 */ /* 0x000ee8000c1e1900 */
[----:B------:R-:W4:Y:S04]  /*0620*/  LDG.E R21, desc[UR4][R8.64] ;  /* 0x0000000408157981 */ /* 0x000f28000c1e1900 */
[----:B------:R-:W4:Y:S04]  /*0630*/  LDG.E R19, desc[UR4][R4.64+0x8] ;  /* 0x0000080404137981 */ /* 0x000f28000c1e1900 */
[----:B------:R-:W5:Y:S04]  /*0640*/  LDG.E R27, desc[UR4][R4.64+0xc] ;  /* 0x00000c04041b7981 */ /* 0x000f68000c1e1900 */
[----:B------:R-:W5:Y:S01]  /*0650*/  LDG.E R10, desc[UR4][R10.64] ;  /* 0x000000040a0a7981 */ /* 0x000f62000c1e1900 */
[----:B------:R-:W-:-:S02]  /*0660*/  IADD3 R23, PT, PT, R23, 0x4, RZ ;  /* 0x0000000417177810 */ /* 0x000fc40007ffe0ff */
[----:B------:R-:W-:Y:S01]  /*0670*/  LEA R18, R2, R18, 0x2 ;  /* 0x0000001202127211 */ /* 0x000fe200078e10ff */
[----:B--2---:R-:W-:-:S04]  /*0680*/  FFMA R15, R15, R12, R26 ;  /* 0x0000000c0f0f7223 */ /* 0x004fc8000000001a */
[----:B---3--:R-:W-:-:S04]  /*0690*/  FFMA R0, R0, R6, R15 ;  /* 0x0000000600007223 */ /* 0x008fc8000000000f */
[----:B----4-:R-:W-:-:S04]  /*06a0*/  FFMA R0, R19, R21, R0 ;  /* 0x0000001513007223 */ /* 0x010fc80000000000 */
[----:B-----5:R-:W-:-:S07]  /*06b0*/  FFMA R26, R27, R10, R0 ;  /* 0x0000000a1b1a7223 */ /* 0x020fce0000000000 */
.L_x_31:
[----:B------:R-:W-:Y:S05]  /*06c0*/  @!P1 BRA `(.L_x_28) ;  /* 0x00000000007c9947 */ /* 0x000fea0003800000 */
[----:B------:R-:W-:Y:S02]  /*06d0*/  ISETP.NE.AND P1, PT, R14, 0x1, PT ;  /* 0x000000010e00780c */ /* 0x000fe40003f25270 */
[----:B------:R-:W-:-:S04]  /*06e0*/  LOP3.LUT R3, R3, 0x1, RZ, 0xc0, !PT ;  /* 0x0000000103037812 */ /* 0x000fc800078ec0ff */
[----:B------:R-:W-:-:S07]  /*06f0*/  ISETP.NE.U32.AND P0, PT, R3, 0x1, PT ;  /* 0x000000010300780c */ /* 0x000fce0003f05070 */
[----:B------:R-:W0:Y:S01]  /*0700*/  @P1 LDC.64 R10, c[0x0][0x388] ;  /* 0x0000e200ff0a1b82 */ /* 0x000e220000000a00 */
[--C-:B------:R-:W-:Y:S01]  /*0710*/  @P1 IMAD.IADD R3, R17, 0x1, R18.reuse ;  /* 0x0000000111031824 */ /* 0x100fe200078e0212 */
[----:B------:R-:W-:Y:S01]  /*0720*/  @P1 IADD3 R0, P2, PT, R20, R23, RZ ;  /* 0x0000001714001210 */ /* 0x000fe20007f5e0ff */
[----:B------:R-:W-:Y:S01]  /*0730*/  @P1 IMAD R18, R2, 0x2, R18 ;  /* 0x0000000202121824 */ /* 0x000fe200078e0212 */
[----:B------:R-:W-:-:S04]  /*0740*/  @P1 IADD3 R23, PT, PT, R23, 0x2, RZ ;  /* 0x0000000217171810 */ /* 0x000fc80007ffe0ff */
[----:B------:R-:W1:Y:S08]  /*0750*/  @P1 LDC.64 R6, c[0x0][0x380] ;  /* 0x0000e000ff061b82 */ /* 0x000e700000000a00 */
[----:B------:R-:W2:Y:S08]  /*0760*/  @!P0 LDC.64 R8, c[0x0][0x380] ;  /* 0x0000e000ff088b82 */ /* 0x000eb00000000a00 */
[----:B------:R-:W3:Y:S01]  /*0770*/  @!P0 LDC.64 R4, c[0x0][0x388] ;  /* 0x0000e200ff048b82 */ /* 0x000ee20000000a00 */
[----:B0-----:R-:W-:Y:S01]  /*0780*/  @P1 IMAD.WIDE R10, R3, 0x4, R10 ;  /* 0x00000004030a1825 */ /* 0x001fe200078e020a */
[----:B------:R-:W-:-:S02]  /*0790*/  @P1 IADD3.X R3, PT, PT, RZ, R25, RZ, P2, !PT ;  /* 0x00000019ff031210 */ /* 0x000fc400017fe4ff */
[----:B------:R-:W-:Y:S02]  /*07a0*/  @!P0 IADD3 R20, P2, PT, R20, R23, RZ ;  /* 0x0000001714148210 */ /* 0x000fe40007f5e0ff */
[----:B-1----:R-:W-:Y:S01]  /*07b0*/  @P1 LEA R6, P3, R0, R6, 0x2 ;  /* 0x0000000600061211 */ /* 0x002fe200078610ff */
[----:B------:R-:W-:Y:S01]  /*07c0*/  @P1 IMAD.WIDE R12, R2, 0x4, R10 ;  /* 0x00000004020c1825 */ /* 0x000fe200078e020a */
[----:B------:R-:W-:Y:S02]  /*07d0*/  @!P0 IADD3.X R25, PT, PT, RZ, R25, RZ, P2, !PT ;  /* 0x00000019ff198210 */ /* 0x000fe400017fe4ff */
[----:B------:R-:W-:Y:S02]  /*07e0*/  @P1 LEA.HI.X R7, R0, R7, R3, 0x2, P3 ;  /* 0x0000000700071211 */ /* 0x000fe400018f1403 */
[----:B------:R-:W-:Y:S01]  /*07f0*/  @!P0 IADD3 R3, PT, PT, R17, R18, RZ ;  /* 0x0000001211038210 */ /* 0x000fe20007ffe0ff */
[----:B------:R-:W4:Y:S01]  /*0800*/  @P1 LDG.E R0, desc[UR4][R10.64] ;  /* 0x000000040a001981 */ /* 0x000f22000c1e1900 */
[----:B--2---:R-:W-:-:S03]  /*0810*/  @!P0 LEA R8, P2, R20, R8, 0x2 ;  /* 0x0000000814088211 */ /* 0x004fc600078410ff */
[----:B------:R-:W4:Y:S01]  /*0820*/  @P1 LDG.E R15, desc[UR4][R6.64] ;  /* 0x00000004060f1981 */ /* 0x000f22000c1e1900 */
[----:B------:R-:W-:-:S03]  /*0830*/  @!P0 LEA.HI.X R9, R20, R9, R25, 0x2, P2 ;  /* 0x0000000914098211 */ /* 0x000fc600010f1419 */
[----:B------:R-:W2:Y:S01]  /*0840*/  @P1 LDG.E R19, desc[UR4][R6.64+0x4] ;  /* 0x0000040406131981 */ /* 0x000ea2000c1e1900 */
[----:B---3--:R-:W-:-:S03]  /*0850*/  @!P0 IMAD.WIDE R4, R3, 0x4, R4 ;  /* 0x0000000403048825 */ /* 0x008fc600078e0204 */
[----:B------:R-:W2:Y:S04]  /*0860*/  @P1 LDG.E R12, desc[UR4][R12.64] ;  /* 0x000000040c0c1981 */ /* 0x000ea8000c1e1900 */
[----:B------:R-:W3:Y:S04]  /*0870*/  @!P0 LDG.E R9, desc[UR4][R8.64] ;  /* 0x0000000408098981 */ /* 0x000ee8000c1e1900 */
[----:B------:R-:W3:Y:S01]  /*0880*/  @!P0 LDG.E R4, desc[UR4][R4.64] ;  /* 0x0000000404048981 */ /* 0x000ee2000c1e1900 */
[----:B----4-:R-:W-:-:S04]  /*0890*/  @P1 FFMA R0, R15, R0, R26 ;  /* 0x000000000f001223 */ /* 0x010fc8000000001a */
[----:B--2---:R-:W-:-:S04]  /*08a0*/  @P1 FFMA R26, R19, R12, R0 ;  /* 0x0000000c131a1223 */ /* 0x004fc80000000000 */
[----:B---3--:R-:W-:-:S07]  /*08b0*/  @!P0 FFMA R26, R9, R4, R26 ;  /* 0x00000004091a8223 */ /* 0x008fce000000001a */
.L_x_28:
[----:B------:R-:W0:Y:S01]  /*08c0*/  LDC.64 R4, c[0x0][0x390] ;  /* 0x0000e400ff047b82 */ /* 0x000e220000000a00 */
[----:B------:R-:W-:-:S04]  /*08d0*/  IMAD R3, R16, R2, R17 ;  /* 0x0000000210037224 */ /* 0x000fc800078e0211 */
[----:B0-----:R-:W-:-:S05]  /*08e0*/  IMAD.WIDE R2, R3, 0x4, R4 ;  /* 0x0000000403027825 */ /* 0x001fca00078e0204 */
[----:B------:R-:W-:Y:S01]  /*08f0*/  STG.E desc[UR4][R2.64], R26 ;  /* 0x0000001a02007986 */ /* 0x000fe2000c101904 */
[----:B------:R-:W-:Y:S05]  /*0900*/  EXIT ;  /* 0x000000000000794d */ /* 0x000fea0003800000 */
.L_x_32:
        /* <DEDUP_REMOVED lines=15> */
.L_x_45:


//--------------------- .text._Z11avg_poolingPfS_iiiii --------------------------
	.section	.text._Z11avg_poolingPfS_iiiii,"ax",@progbits
	.align	128
        .global         _Z11avg_poolingPfS_iiiii
        .type           _Z11avg_poolingPfS_iiiii,@function
        .size           _Z11avg_poolingPfS_iiiii,(.L_x_46 - _Z11avg_poolingPfS_iiiii)
        .other          _Z11avg_poolingPfS_iiiii,@"STO_CUDA_ENTRY STV_DEFAULT"
_Z11avg_poolingPfS_iiiii:
.text._Z11avg_poolingPfS_iiiii:
        /* <DEDUP_REMOVED lines=14> */
[----:B------:R-:W1:Y:S01]  /*00e0*/  LDC.64 R4, c[0x0][0x380] ;  /* 0x0000e000ff047b82 */ /* 0x000e620000000a00 */
[----:B------:R-:W-:Y:S01]  /*00f0*/  CS2R R10, SRZ ;  /* 0x00000000000a7805 */ /* 0x000fe2000001ff00 */
[----:B------:R-:W2:Y:S01]  /*0100*/  LDCU.64 UR8, c[0x0][0x390] ;  /* 0x00007200ff0877ac */ /* 0x000ea20008000a00 */
[----:B------:R-:W3:Y:S01]  /*0110*/  LDCU.64 UR4, c[0x0][0x358] ;  /* 0x00006b00ff0477ac */ /* 0x000ee20008000a00 */
[----:B0-----:R-:W-:Y:S02]  /*0120*/  IMAD R3, R0, UR6, RZ ;  /* 0x0000000600037c24 */ /* 0x001fe4000f8e02ff */
[C---:B------:R-:W-:Y:S02]  /*0130*/  IMAD R2, R9.reuse, UR6, RZ ;  /* 0x0000000609027c24 */ /* 0x040fe4000f8e02ff */
[----:B--2---:R-:W-:Y:S01]  /*0140*/  IMAD R7, R9, UR9, R0 ;  /* 0x0000000909077c24 */ /* 0x004fe2000f8e0200 */
[----:B------:R-:W-:-:S02]  /*0150*/  IADD3 R6, PT, PT, R3, 0x1, RZ ;  /* 0x0000000103067810 */ /* 0x000fc40007ffe0ff */
[----:B------:R-:W-:Y:S01]  /*0160*/  ISETP.GE.AND P1, PT, R3, UR9, PT ;  /* 0x0000000903007c0c */ /* 0x000fe2000bf26270 */
[----:B------:R-:W-:Y:S01]  /*0170*/  IMAD R7, R7, UR6, RZ ;  /* 0x0000000607077c24 */ /* 0x000fe2000f8e02ff */
[----:B------:R-:W-:Y:S02]  /*0180*/  ISETP.GE.AND P0, PT, R6, UR9, PT ;  /* 0x0000000906007c0c */ /* 0x000fe4000bf06270 */
[C---:B------:R-:W-:Y:S02]  /*0190*/  ISETP.GE.OR P2, PT, R2.reuse, UR8, P1 ;  /* 0x0000000802007c0c */ /* 0x040fe40008f46670 */
[C---:B------:R-:W-:Y:S02]  /*01a0*/  ISETP.GE.OR P3, PT, R2.reuse, UR8, P0 ;  /* 0x0000000802007c0c */ /* 0x040fe40008766670 */
[----:B------:R-:W-:Y:S01]  /*01b0*/  IADD3 R6, PT, PT, R2, 0x1, RZ ;  /* 0x0000000102067810 */ /* 0x000fe20007ffe0ff */
[C---:B-1----:R-:W-:Y:S01]  /*01c0*/  IMAD.WIDE R2, R7.reuse, 0x4, R4 ;  /* 0x0000000407027825 */ /* 0x042fe200078e0204 */
[----:B------:R-:W-:-:S02]  /*01d0*/  IADD3 R7, PT, PT, R7, UR9, RZ ;  /* 0x0000000907077c10 */ /* 0x000fc4000fffe0ff */
[C---:B------:R-:W-:Y:S02]  /*01e0*/  ISETP.GE.OR P1, PT, R6.reuse, UR8, P1 ;  /* 0x0000000806007c0c */ /* 0x040fe40008f26670 */
[----:B------:R-:W-:Y:S01]  /*01f0*/  ISETP.GE.OR P0, PT, R6, UR8, P0 ;  /* 0x0000000806007c0c */ /* 0x000fe20008706670 */
[----:B------:R-:W-:Y:S02]  /*0200*/  HFMA2 R12, -RZ, RZ, 0, 0 ;  /* 0x00000000ff0c7431 */ /* 0x000fe400000001ff */
[----:B---3--:R-:W2:Y:S01]  /*0210*/  @!P2 LDG.E R13, desc[UR4][R2.64] ;  /* 0x00000004020da981 */ /* 0x008ea2000c1e1900 */
[----:B------:R-:W-:Y:S02]  /*0220*/  IMAD.WIDE R4, R7, 0x4, R4 ;  /* 0x0000000407047825 */ /* 0x000fe400078e0204 */
[----:B------:R-:W0:Y:S01]  /*0230*/  LDC.64 R6, c[0x0][0x388] ;  /* 0x0000e200ff067b82 */ /* 0x000e220000000a00 */
[----:B------:R0:W3:Y:S04]  /*0240*/  @!P3 LDG.E R11, desc[UR4][R2.64+0x4] ;  /* 0x00000404020bb981 */ /* 0x0000e8000c1e1900 */
[----:B------:R-:W4:Y:S04]  /*0250*/  @!P1 LDG.E R10, desc[UR4][R4.64] ;  /* 0x00000004040a9981 */ /* 0x000f28000c1e1900 */
[----:B------:R-:W5:Y:S01]  /*0260*/  @!P0 LDG.E R12, desc[UR4][R4.64+0x4] ;  /* 0x00000404040c8981 */ /* 0x000f62000c1e1900 */
[----:B------:R-:W-:Y:S01]  /*0270*/  MOV R8, RZ ;  /* 0x000000ff00087202 */ /* 0x000fe20000000f00 */
[----:B------:R-:W-:-:S04]  /*0280*/  IMAD R9, R9, UR7, R0 ;  /* 0x0000000709097c24 */ /* 0x000fc8000f8e0200 */
[----:B0-----:R-:W-:Y:S01]  /*0290*/  IMAD.WIDE R2, R9, 0x4, R6 ;  /* 0x0000000409027825 */ /* 0x001fe200078e0206 */
[----:B------:R-:W-:Y:S03]  /*02a0*/  BAR.SYNC.DEFER_BLOCKING 0x0 ;  /* 0x0000000000007b1d */ /* 0x000fe60000010000 */
[----:B--2---:R-:W-:-:S04]  /*02b0*/  @!P2 FADD R8, RZ, R13 ;  /* 0x0000000dff08a221 */ /* 0x004fc80000000000 */
[----:B---3--:R-:W-:-:S04]  /*02c0*/  FADD R11, R11, R8 ;  /* 0x000000080b0b7221 */ /* 0x008fc80000000000 */
[----:B----4-:R-:W-:-:S04]  /*02d0*/  FADD R11, R11, R10 ;  /* 0x0000000a0b0b7221 */ /* 0x010fc80000000000 */
[----:B-----5:R-:W-:-:S04]  /*02e0*/  FADD R12, R11, R12 ;  /* 0x0000000c0b0c7221 */ /* 0x020fc80000000000 */
[----:B------:R-:W-:-:S05]  /*02f0*/  FMUL R7, R12, 0.25 ;  /* 0x3e8000000c077820 */ /* 0x000fca0000400000 */
[----:B------:R-:W-:Y:S01]  /*0300*/  STG.E desc[UR4][R2.64], R7 ;  /* 0x0000000702007986 */ /* 0x000fe2000c101904 */
[----:B------:R-:W-:Y:S05]  /*0310*/  EXIT ;  /* 0x000000000000794d */ /* 0x000fea0003800000 */
.L_x_33:
        /* <DEDUP_REMOVED lines=14> */
.L_x_46:


//--------------------- .text._Z13convolution3DPfS_S_iiii --------------------------
	.section	.text._Z13convolution3DPfS_S_iiii,"ax",@progbits
	.align	128
        .global         _Z13convolution3DPfS_S_iiii
        .type           _Z13convolution3DPfS_S_iiii,@function
        .size           _Z13convolution3DPfS_S_iiii,(.L_x_47 - _Z13convolution3DPfS_S_iiii)
        .other          _Z13convolution3DPfS_S_iiii,@"STO_CUDA_ENTRY STV_DEFAULT"
_Z13convolution3DPfS_S_iiii:
.text._Z13convolution3DPfS_S_iiii:
        /* <DEDUP_REMOVED lines=15> */
[----:B------:R-:W-:-:S06]  /*00f0*/  IMAD.MOV.U32 R29, RZ, RZ, RZ ;  /* 0x000000ffff1d7224 */ /* 0x000fcc00078e00ff */
[----:B------:R-:W2:Y:S08]  /*0100*/  LDC.64 R4, c[0x0][0x380] ;  /* 0x0000e000ff047b82 */ /* 0x000eb00000000a00 */
[----:B------:R-:W1:Y:S01]  /*0110*/  LDC.64 R2, c[0x0][0x390] ;  /* 0x0000e400ff027b82 */ /* 0x000e620000000a00 */
[----:B0-----:R-:W-:-:S04]  /*0120*/  VIADD R0, R8, 0xfffffffe ;  /* 0xfffffffe08007836 */ /* 0x001fc80000000000 */
[-CC-:B------:R-:W-:Y:S02]  /*0130*/  IMAD R14, R11, R9.reuse, R0.reuse ;  /* 0x000000090b0e7224 */ /* 0x180fe400078e0200 */
[----:B------:R-:W-:Y:S02]  /*0140*/  IMAD R21, R12, R9, R0 ;  /* 0x000000090c157224 */ /* 0x000fe400078e0200 */
[----:B------:R-:W-:-:S03]  /*0150*/  VIADD R17, R14, 0xffffffde ;  /* 0xffffffde0e117836 */ /* 0x000fc60000000000 */
[----:B------:R-:W-:Y:S02]  /*0160*/  IADD3 R25, PT, PT, R21, -0x2, RZ ;  /* 0xfffffffe15197810 */ /* 0x000fe40007ffe0ff */
[----:B------:R-:W-:-:S03]  /*0170*/  ISETP.GE.U32.AND P3, PT, R17, -0x20, PT ;  /* 0xffffffe01100780c */ /* 0x000fc60003f66070 */
[C---:B------:R-:W-:Y:S01]  /*0180*/  IMAD R13, R25.reuse, 0x20, R14 ;  /* 0x00000020190d7824 */ /* 0x040fe200078e020e */
[----:B------:R-:W-:Y:S01]  /*0190*/  ISETP.GT.U32.OR P0, PT, R25, 0x1f, !P3 ;  /* 0x0000001f1900780c */ /* 0x000fe20005f04470 */
[----:B------:R-:W-:Y:S01]  /*01a0*/  IMAD.MOV.U32 R20, RZ, RZ, RZ ;  /* 0x000000ffff147224 */ /* 0x000fe200078e00ff */
[----:B------:R-:W-:Y:S01]  /*01b0*/  IADD3 R15, PT, PT, R14, -0x21, RZ ;  /* 0xffffffdf0e0f7810 */ /* 0x000fe20007ffe0ff */
[----:B--2---:R-:W-:Y:S01]  /*01c0*/  IMAD.WIDE R6, R13, 0x4, R4 ;  /* 0x000000040d067825 */ /* 0x004fe200078e0204 */
[----:B-1----:R-:W2:Y:S02]  /*01d0*/  LDG.E R0, desc[UR4][R2.64+-0x18] ;  /* 0xffffe80402007981 */ /* 0x002ea4000c1e1900 */
[----:B------:R-:W-:Y:S02]  /*01e0*/  ISETP.GE.U32.AND P2, PT, R15, -0x20, PT ;  /* 0xffffffe00f00780c */ /* 0x000fe40003f46070 */
[----:B------:R-:W3:Y:S01]  /*01f0*/  LDG.E R23, desc[UR4][R2.64+-0x14] ;  /* 0xffffec0402177981 */ /* 0x000ee2000c1e1900 */
[----:B------:R-:W-:-:S03]  /*0200*/  IMAD.MOV.U32 R22, RZ, RZ, RZ ;  /* 0x000000ffff167224 */ /* 0x000fc600078e00ff */
[----:B------:R-:W4:Y:S04]  /*0210*/  LDG.E R27, desc[UR4][R2.64+-0x10] ;  /* 0xfffff004021b7981 */ /* 0x000f28000c1e1900 */
[----:B------:R-:W2:Y:S01]  /*0220*/  @!P0 LDG.E R29, desc[UR4][R6.64+-0x8] ;  /* 0xfffff804061d8981 */ /* 0x000ea2000c1e1900 */
[----:B------:R-:W-:Y:S02]  /*0230*/  ISETP.GT.U32.OR P0, PT, R25, 0x1f, !P2 ;  /* 0x0000001f1900780c */ /* 0x000fe40005704470 */
[----:B------:R-:W-:-:S11]  /*0240*/  VIMNMX.U32 R10, PT, PT, R14, R25, !PT ;  /* 0x000000190e0a7248 */ /* 0x000fd60007fe0000 */
[----:B------:R-:W3:Y:S01]  /*0250*/  @!P0 LDG.E R20, desc[UR4][R6.64+-0x4] ;  /* 0xfffffc0406148981 */ /* 0x000ee2000c1e1900 */
[----:B------:R-:W-:Y:S02]  /*0260*/  ISETP.GT.U32.AND P0, PT, R10, 0x1f, PT ;  /* 0x0000001f0a00780c */ /* 0x000fe40003f04070 */
[----:B------:R-:W-:-:S11]  /*0270*/  IADD3 R10, PT, PT, R14, -0x1f, RZ ;  /* 0xffffffe10e0a7810 */ /* 0x000fd60007ffe0ff */
[----:B------:R-:W-:-:S05]  /*0280*/  @!P0 IMAD.WIDE.U32 R18, R13, 0x4, R4 ;  /* 0x000000040d128825 */ /* 0x000fca00078e0004 */
[----:B------:R0:W4:Y:S01]  /*0290*/  @!P0 LDG.E R22, desc[UR4][R18.64] ;  /* 0x0000000412168981 */ /* 0x000122000c1e1900 */
[----:B------:R-:W-:Y:S01]  /*02a0*/  ISETP.GE.U32.AND P0, PT, R10, -0x20, PT ;  /* 0xffffffe00a00780c */ /* 0x000fe20003f06070 */
[----:B------:R-:W-:-:S03]  /*02b0*/  IMAD R16, R11, R9, R8 ;  /* 0x000000090b107224 */ /* 0x000fc600078e0208 */
[C---:B------:R-:W-:Y:S02]  /*02c0*/  ISETP.GT.U32.OR P1, PT, R25.reuse, 0x1f, !P0 ;  /* 0x0000001f1900780c */ /* 0x040fe40004724470 */
[----:B------:R-:W-:Y:S01]  /*02d0*/  VIMNMX.U32 R25, PT, PT, R25, R16, !PT ;  /* 0x0000001019197248 */ /* 0x000fe20007fe0000 */
[----:B------:R-:W-:Y:S01]  /*02e0*/  IMAD.MOV.U32 R24, RZ, RZ, RZ ;  /* 0x000000ffff187224 */ /* 0x000fe200078e00ff */
[----:B------:R-:W5:Y:S02]  /*02f0*/  LDG.E R19, desc[UR4][R2.64+-0x8] ;  /* 0xfffff80402137981 */ /* 0x000f64000c1e1900 */
[----:B------:R-:W-:Y:S01]  /*0300*/  ISETP.GT.U32.AND P4, PT, R25, 0x1f, PT ;  /* 0x0000001f1900780c */ /* 0x000fe20003f84070 */
[----:B0-----:R-:W-:Y:S01]  /*0310*/  HFMA2 R18, -RZ, RZ, 0, 0 ;  /* 0x00000000ff127431 */ /* 0x001fe200000001ff */
[----:B------:R-:W5:Y:S05]  /*0320*/  LDG.E R25, desc[UR4][R2.64+-0xc] ;  /* 0xfffff40402197981 */ /* 0x000f6a000c1e1900 */
[----:B------:R-:W5:Y:S06]  /*0330*/  @!P1 LDG.E R24, desc[UR4][R6.64+0x4] ;  /* 0x0000040406189981 */ /* 0x000f6c000c1e1900 */
[----:B------:R-:W5:Y:S01]  /*0340*/  @!P4 LDG.E R18, desc[UR4][R6.64+0x8] ;  /* 0x000008040612c981 */ /* 0x000f62000c1e1900 */
[----:B------:R-:W-:Y:S01]  /*0350*/  ISETP.GT.U32.AND P4, PT, R14, 0x1f, PT ;  /* 0x0000001f0e00780c */ /* 0x000fe20003f84070 */
[----:B--2---:R-:W-:-:S04]  /*0360*/  FFMA R0, R0, R29, RZ ;  /* 0x0000001d00007223 */ /* 0x004fc800000000ff */
[----:B---3--:R-:W-:Y:S01]  /*0370*/  FFMA R26, R23, R20, R0 ;  /* 0x00000014171a7223 */ /* 0x008fe20000000000 */
[----:B------:R-:W-:Y:S01]  /*0380*/  VIADD R0, R21, 0xffffffdf ;  /* 0xffffffdf15007836 */ /* 0x000fe20000000000 */
[----:B------:R-:W2:Y:S04]  /*0390*/  LDG.E R23, desc[UR4][R2.64+-0x4] ;  /* 0xfffffc0402177981 */ /* 0x000ea8000c1e1900 */
[----:B------:R-:W-:-:S04]  /*03a0*/  VIMNMX.U32 R20, PT, PT, R17, R0, PT ;  /* 0x0000000011147248 */ /* 0x000fc80003fe0000 */
[----:B------:R-:W-:Y:S01]  /*03b0*/  ISETP.GE.U32.AND P1, PT, R20, -0x20, PT ;  /* 0xffffffe01400780c */ /* 0x000fe20003f26070 */
[----:B----4-:R-:W-:Y:S01]  /*03c0*/  FFMA R26, R27, R22, R26 ;  /* 0x000000161b1a7223 */ /* 0x010fe2000000001a */
[----:B------:R-:W-:Y:S01]  /*03d0*/  VIMNMX.U32 R22, PT, PT, R15, R0, PT ;  /* 0x000000000f167248 */ /* 0x000fe20003fe0000 */
[----:B------:R-:W3:Y:S03]  /*03e0*/  LDG.E R27, desc[UR4][R2.64] ;  /* 0x00000004021b7981 */ /* 0x000ee6000c1e1900 */
[----:B------:R-:W-:Y:S02]  /*03f0*/  ISETP.GE.U32.AND P5, PT, R22, -0x20, PT ;  /* 0xffffffe01600780c */ /* 0x000fe40003fa6070 */
[----:B------:R-:W-:Y:S01]  /*0400*/  MOV R20, RZ ;  /* 0x000000ff00147202 */ /* 0x000fe20000000f00 */
[----:B------:R-:W-:-:S05]  /*0410*/  IMAD.MOV.U32 R22, RZ, RZ, RZ ;  /* 0x000000ffff167224 */ /* 0x000fca00078e00ff */
[----:B------:R-:W2:Y:S01]  /*0420*/  @P1 LDG.E R20, desc[UR4][R6.64+0x78] ;  /* 0x0000780406141981 */ /* 0x000ea2000c1e1900 */
[----:B------:R-:W-:-:S04]  /*0430*/  ISETP.LT.U32.OR P1, PT, R0, -0x20, P4 ;  /* 0xffffffe00000780c */ /* 0x000fc80002721470 */
[----:B------:R-:W3:Y:S01]  /*0440*/  @P5 LDG.E R22, desc[UR4][R6.64+0x7c] ;  /* 0x00007c0406165981 */ /* 0x000ee2000c1e1900 */
[----:B-----5:R-:W-:Y:S01]  /*0450*/  FFMA R24, R25, R24, R26 ;  /* 0x0000001819187223 */ /* 0x020fe2000000001a */
[----:B------:R-:W-:Y:S02]  /*0460*/  IMAD.MOV.U32 R25, RZ, RZ, RZ ;  /* 0x000000ffff197224 */ /* 0x000fe400078e00ff */
[----:B------:R-:W4:Y:S01]  /*0470*/  LDG.E R26, desc[UR4][R2.64+0x4] ;  /* 0x00000404021a7981 */ /* 0x000f22000c1e1900 */
[----:B------:R-:W-:-:S04]  /*0480*/  FFMA R28, R19, R18, R24 ;  /* 0x00000012131c7223 */ /* 0x000fc80000000018 */
[----:B------:R-:W-:-:S05]  /*0490*/  @!P1 IADD3 R19, PT, PT, R13, 0x20, RZ ;  /* 0x000000200d139810 */ /* 0x000fca0007ffe0ff */
[----:B------:R-:W-:-:S05]  /*04a0*/  @!P1 IMAD.WIDE.U32 R18, R19, 0x4, R4 ;  /* 0x0000000413129825 */ /* 0x000fca00078e0004 */
[----:B------:R3:W4:Y:S01]  /*04b0*/  @!P1 LDG.E R25, desc[UR4][R18.64] ;  /* 0x0000000412199981 */ /* 0x000722000c1e1900 */
[----:B------:R-:W-:-:S04]  /*04c0*/  VIMNMX.U32 R24, PT, PT, R10, R0, PT ;  /* 0x000000000a187248 */ /* 0x000fc80003fe0000 */
[----:B------:R-:W-:Y:S01]  /*04d0*/  ISETP.GE.U32.AND P1, PT, R24, -0x20, PT ;  /* 0xffffffe01800780c */ /* 0x000fe20003f26070 */
[----:B------:R-:W-:Y:S02]  /*04e0*/  HFMA2 R24, -RZ, RZ, 0, 0 ;  /* 0x00000000ff187431 */ /* 0x000fe400000001ff */
[----:B------:R-:W-:Y:S01]  /*04f0*/  IMAD.MOV.U32 R29, RZ, RZ, RZ ;  /* 0x000000ffff1d7224 */ /* 0x000fe200078e00ff */
[----:B------:R-:W5:Y:S09]  /*0500*/  LDG.E R18, desc[UR4][R2.64+0xc] ;  /* 0x00000c0402127981 */ /* 0x000f72000c1e1900 */
[----:B------:R-:W5:Y:S01]  /*0510*/  @P1 LDG.E R24, desc[UR4][R6.64+0x84] ;  /* 0x0000840406181981 */ /* 0x000f62000c1e1900 */
[----:B------:R-:W-:-:S04]  /*0520*/  ISETP.GT.U32.AND P1, PT, R16, 0x1f, PT ;  /* 0x0000001f1000780c */ /* 0x000fc80003f24070 */
[----:B------:R-:W-:-:S13]  /*0530*/  ISETP.LT.U32.OR P5, PT, R0, -0x20, P1 ;  /* 0xffffffe00000780c */ /* 0x000fda0000fa1470 */
[----:B------:R-:W5:Y:S01]  /*0540*/  @!P5 LDG.E R29, desc[UR4][R6.64+0x88] ;  /* 0x00008804061dd981 */ /* 0x000f62000c1e1900 */
[----:B------:R-:W-:Y:S01]  /*0550*/  ISETP.GT.U32.OR P5, PT, R21, 0x1f, !P3 ;  /* 0x0000001f1500780c */ /* 0x000fe20005fa4470 */
[----:B------:R-:W-:Y:S02]  /*0560*/  IMAD.MOV.U32 R0, RZ, RZ, RZ ;  /* 0x000000ffff007224 */ /* 0x000fe400078e00ff */
[----:B--2---:R-:W-:Y:S02]  /*0570*/  FFMA R20, R23, R20, R28 ;  /* 0x0000001417147223 */ /* 0x004fe4000000001c */
[----:B------:R-:W5:Y:S02]  /*0580*/  LDG.E R23, desc[UR4][R2.64+0x8] ;  /* 0x0000080402177981 */ /* 0x000f64000c1e1900 */
[----:B---3--:R-:W-:Y:S01]  /*0590*/  FFMA R19, R27, R22, R20 ;  /* 0x000000161b137223 */ /* 0x008fe20000000014 */
[----:B------:R-:W-:Y:S01]  /*05a0*/  MOV R20, RZ ;  /* 0x000000ff00147202 */ /* 0x000fe20000000f00 */
[----:B------:R-:W2:Y:S05]  /*05b0*/  LDG.E R27, desc[UR4][R2.64+0x10] ;  /* 0x00001004021b7981 */ /* 0x000eaa000c1e1900 */
[----:B------:R-:W2:Y:S01]  /*05c0*/  @!P5 LDG.E R20, desc[UR4][R6.64+0xf8] ;  /* 0x0000f8040614d981 */ /* 0x000ea2000c1e1900 */
[----:B------:R-:W-:Y:S01]  /*05d0*/  ISETP.GT.U32.OR P5, PT, R21, 0x1f, !P2 ;  /* 0x0000001f1500780c */ /* 0x000fe200057a4470 */
[----:B----4-:R-:W-:-:S12]  /*05e0*/  FFMA R26, R26, R25, R19 ;  /* 0x000000191a1a7223 */ /* 0x010fd80000000013 */
[----:B------:R-:W3:Y:S04]  /*05f0*/  @!P5 LDG.E R0, desc[UR4][R6.64+0xfc] ;  /* 0x0000fc040600d981 */ /* 0x000ee8000c1e1900 */
[----:B------:R-:W3:Y:S01]  /*0600*/  LDG.E R25, desc[UR4][R2.64+0x14] ;  /* 0x0000140402197981 */ /* 0x000ee2000c1e1900 */
[----:B------:R-:W-:-:S04]  /*0610*/  VIMNMX.U32 R19, PT, PT, R14, R21, !PT ;  /* 0x000000150e137248 */ /* 0x000fc80007fe0000 */
[----:B------:R-:W-:Y:S02]  /*0620*/  ISETP.GT.U32.AND P5, PT, R19, 0x1f, PT ;  /* 0x0000001f1300780c */ /* 0x000fe40003fa4070 */
[----:B------:R-:W-:-:S11]  /*0630*/  ISETP.GT.U32.OR P6, PT, R21, 0x1f, !P0 ;  /* 0x0000001f1500780c */ /* 0x000fd600047c4470 */
[----:B------:R-:W-:Y:S01]  /*0640*/  @!P5 IADD3 R19, PT, PT, R13, 0x40, RZ ;  /* 0x000000400d13d810 */ /* 0x000fe20007ffe0ff */
[----:B-----5:R-:W-:Y:S02]  /*0650*/  FFMA R23, R23, R24, R26 ;  /* 0x0000001817177223 */ /* 0x020fe4000000001a */
[----:B------:R-:W4:Y:S02]  /*0660*/  LDG.E R24, desc[UR4][R2.64+0x18] ;  /* 0x0000180402187981 */ /* 0x000f24000c1e1900 */
[----:B------:R-:W-:Y:S01]  /*0670*/  FFMA R22, R18, R29, R23 ;  /* 0x0000001d12167223 */ /* 0x000fe20000000017 */
[----:B------:R-:W-:Y:S02]  /*0680*/  IMAD.MOV.U32 R23, RZ, RZ, RZ ;  /* 0x000000ffff177224 */ /* 0x000fe400078e00ff */
[----:B------:R-:W-:Y:S01]  /*0690*/  @!P5 IMAD.WIDE.U32 R18, R19, 0x4, R4 ;  /* 0x000000041312d825 */ /* 0x000fe200078e0004 */
[----:B------:R-:W-:-:S03]  /*06a0*/  VIMNMX.U32 R26, PT, PT, R21, R16, !PT ;  /* 0x00000010151a7248 */ /* 0x000fc60007fe0000 */
[----:B--2---:R-:W-:Y:S01]  /*06b0*/  FFMA R28, R27, R20, R22 ;  /* 0x000000141b1c7223 */ /* 0x004fe20000000016 */
[----:B------:R-:W-:Y:S01]  /*06c0*/  IADD3 R22, PT, PT, R21, -0x1f, RZ ;  /* 0xffffffe115167810 */ /* 0x000fe20007ffe0ff */
[----:B------:R-:W-:Y:S01]  /*06d0*/  IMAD.MOV.U32 R20, RZ, RZ, RZ ;  /* 0x000000ffff147224 */ /* 0x000fe200078e00ff */
[----:B------:R0:W4:Y:S01]  /*06e0*/  @!P5 LDG.E R23, desc[UR4][R18.64] ;  /* 0x000000041217d981 */ /* 0x000122000c1e1900 */
[----:B------:R-:W-:Y:S02]  /*06f0*/  ISETP.GT.U32.AND P5, PT, R26, 0x1f, PT ;  /* 0x0000001f1a00780c */ /* 0x000fe40003fa4070 */
[----:B------:R-:W-:Y:S01]  /*0700*/  VIMNMX.U32 R17, PT, PT, R17, R22, PT ;  /* 0x0000001611117248 */ /* 0x000fe20003fe0000 */
[----:B------:R-:W2:Y:S04]  /*0710*/  LDG.E R21, desc[UR4][R2.64+0x1c] ;  /* 0x00001c0402157981 */ /* 0x000ea8000c1e1900 */
[----:B------:R-:W2:Y:S01]  /*0720*/  @!P6 LDG.E R20, desc[UR4][R6.64+0x104] ;  /* 0x000104040614e981 */ /* 0x000ea2000c1e1900 */
[----:B------:R-:W-:Y:S01]  /*0730*/  ISETP.GE.U32.AND P6, PT, R17, -0x20, PT ;  /* 0xffffffe01100780c */ /* 0x000fe20003fc6070 */
[----:B0-----:R-:W-:-:S02]  /*0740*/  HFMA2 R19, -RZ, RZ, 0, 0 ;  /* 0x00000000ff137431 */ /* 0x001fc400000001ff */
[----:B------:R-:W-:Y:S01]  /*0750*/  IMAD.MOV.U32 R17, RZ, RZ, RZ ;  /* 0x000000ffff117224 */ /* 0x000fe200078e00ff */
[----:B------:R-:W5:Y:S01]  /*0760*/  LDG.E R18, desc[UR4][R2.64+0x24] ;  /* 0x0000240402127981 */ /* 0x000f62000c1e1900 */
[----:B---3--:R-:W-:-:S03]  /*0770*/  FFMA R27, R25, R0, R28 ;  /* 0x00000000191b7223 */ /* 0x008fc6000000001c */
[----:B------:R-:W3:Y:S04]  /*0780*/  LDG.E R0, desc[UR4][R2.64+0x20] ;  /* 0x0000200402007981 */ /* 0x000ee8000c1e1900 */
[----:B------:R-:W3:Y:S04]  /*0790*/  @!P5 LDG.E R19, desc[UR4][R6.64+0x108] ;  /* 0x000108040613d981 */ /* 0x000ee8000c1e1900 */
[----:B------:R-:W5:Y:S01]  /*07a0*/  @P6 LDG.E R17, desc[UR4][R6.64+0x178] ;  /* 0x0001780406116981 */ /* 0x000f62000c1e1900 */
[----:B------:R-:W-:Y:S01]  /*07b0*/  ISETP.LT.U32.OR P5, PT, R22, -0x20, P4 ;  /* 0xffffffe01600780c */ /* 0x000fe200027a1470 */
[----:B------:R-:W-:Y:S01]  /*07c0*/  IMAD R25, R12, R9, R8 ;  /* 0x000000090c197224 */ /* 0x000fe200078e0208 */
[----:B------:R-:W-:-:S04]  /*07d0*/  VIMNMX.U32 R15, PT, PT, R15, R22, PT ;  /* 0x000000160f0f7248 */ /* 0x000fc80003fe0000 */
[----:B------:R-:W-:Y:S02]  /*07e0*/  VIMNMX.U32 R14, PT, PT, R14, R25, !PT ;  /* 0x000000190e0e7248 */ /* 0x000fe40007fe0000 */
[----:B------:R-:W-:Y:S02]  /*07f0*/  ISETP.GE.U32.AND P4, PT, R15, -0x20, PT ;  /* 0xffffffe00f00780c */ /* 0x000fe40003f86070 */
[----:B------:R-:W-:-:S03]  /*0800*/  ISETP.GT.U32.AND P6, PT, R14, 0x1f, PT ;  /* 0x0000001f0e00780c */ /* 0x000fc60003fc4070 */
[----:B------:R-:W-:Y:S02]  /*0810*/  @!P5 IADD3 R9, PT, PT, R13, 0x60, RZ ;  /* 0x000000600d09d810 */ /* 0x000fe40007ffe0ff */
[----:B------:R-:W-:Y:S02]  /*0820*/  CS2R R14, SRZ ;  /* 0x00000000000e7805 */ /* 0x000fe4000001ff00 */
[----:B------:R-:W-:Y:S01]  /*0830*/  VIMNMX.U32 R10, PT, PT, R10, R22, PT ;  /* 0x000000160a0a7248 */ /* 0x000fe20003fe0000 */
[----:B------:R-:W-:Y:S01]  /*0840*/  @!P5 IMAD.WIDE.U32 R8, R9, 0x4, R4 ;  /* 0x000000040908d825 */ /* 0x000fe200078e0004 */
[----:B------:R-:W-:Y:S02]  /*0850*/  VIMNMX.U32 R16, PT, PT, R16, R25, !PT ;  /* 0x0000001910107248 */ /* 0x000fe40007fe0000 */
[----:B------:R-:W-:Y:S01]  /*0860*/  ISETP.LT.U32.OR P1, PT, R22, -0x20, P1 ;  /* 0xffffffe01600780c */ /* 0x000fe20000f21470 */
[----:B------:R-:W5:Y:S04]  /*0870*/  @P4 LDG.E R15, desc[UR4][R6.64+0x17c] ;  /* 0x00017c04060f4981 */ /* 0x000f68000c1e1900 */
[----:B------:R0:W5:Y:S01]  /*0880*/  @!P5 LDG.E R14, desc[UR4][R8.64] ;  /* 0x00000004080ed981 */ /* 0x000162000c1e1900 */
[----:B------:R-:W-:-:S02]  /*0890*/  ISETP.GE.U32.AND P5, PT, R10, -0x20, PT ;  /* 0xffffffe00a00780c */ /* 0x000fc40003fa6070 */
[----:B------:R-:W-:Y:S01]  /*08a0*/  ISETP.GT.U32.AND P4, PT, R16, 0x1f, PT ;  /* 0x0000001f1000780c */ /* 0x000fe20003f84070 */
[----:B------:R-:W5:Y:S01]  /*08b0*/  LDG.E R10, desc[UR4][R2.64+0x28] ;  /* 0x00002804020a7981 */ /* 0x000f62000c1e1900 */
[----:B------:R-:W-:Y:S01]  /*08c0*/  IMAD.MOV.U32 R16, RZ, RZ, RZ ;  /* 0x000000ffff107224 */ /* 0x000fe200078e00ff */
[C---:B------:R-:W-:Y:S02]  /*08d0*/  ISETP.GT.U32.OR P3, PT, R25.reuse, 0x1f, !P3 ;  /* 0x0000001f1900780c */ /* 0x040fe40005f64470 */
[C---:B------:R-:W-:Y:S01]  /*08e0*/  ISETP.GT.U32.OR P2, PT, R25.reuse, 0x1f, !P2 ;  /* 0x0000001f1900780c */ /* 0x040fe20005744470 */
[----:B------:R-:W5:Y:S01]  /*08f0*/  LDG.E R22, desc[UR4][R2.64+0x34] ;  /* 0x0000340402167981 */ /* 0x000f62000c1e1900 */
[----:B------:R-:W-:Y:S01]  /*0900*/  ISETP.GT.U32.OR P0, PT, R25, 0x1f, !P0 ;  /* 0x0000001f1900780c */ /* 0x000fe20004704470 */
[----:B0-----:R-:W0:Y:S01]  /*0910*/  LDC.64 R8, c[0x0][0x388] ;  /* 0x0000e200ff087b82 */ /* 0x001e220000000a00 */
[----:B------:R-:W-:Y:S01]  /*0920*/  @!P6 IADD3 R25, PT, PT, R13, 0x80, RZ ;  /* 0x000000800d19e810 */ /* 0x000fe20007ffe0ff */
[----:B------:R-:W-:Y:S01]  /*0930*/  IMAD.MOV.U32 R13, RZ, RZ, RZ ;  /* 0x000000ffff0d7224 */ /* 0x000fe200078e00ff */
[----:B------:R-:W5:Y:S05]  /*0940*/  @P5 LDG.E R16, desc[UR4][R6.64+0x184] ;  /* 0x0001840406105981 */ /* 0x000f6a000c1e1900 */
[----:B------:R-:W5:Y:S01]  /*0950*/  @!P1 LDG.E R13, desc[UR4][R6.64+0x188] ;  /* 0x00018804060d9981 */ /* 0x000f62000c1e1900 */
[----:B------:R-:W-:-:S03]  /*0960*/  @!P6 IMAD.WIDE.U32 R4, R25, 0x4, R4 ;  /* 0x000000041904e825 */ /* 0x000fc600078e0004 */
[----:B------:R-:W5:Y:S01]  /*0970*/  LDG.E R25, desc[UR4][R2.64+0x3c] ;  /* 0x00003c0402197981 */ /* 0x000f62000c1e1900 */
[----:B------:R-:W-:Y:S02]  /*0980*/  IMAD R29, R12, UR7, R11 ;  /* 0x000000070c1d7c24 */ /* 0x000fe4000f8e020b */
[----:B------:R-:W-:Y:S01]  /*0990*/  IMAD.MOV.U32 R11, RZ, RZ, RZ ;  /* 0x000000ffff0b7224 */ /* 0x000fe200078e00ff */
[----:B------:R-:W-:-:S05]  /*09a0*/  MOV R12, RZ ;  /* 0x000000ff000c7202 */ /* 0x000fca0000000f00 */
[----:B------:R-:W5:Y:S01]  /*09b0*/  @!P0 LDG.E R11, desc[UR4][R6.64+0x204] ;  /* 0x00020404060b8981 */ /* 0x000f62000c1e1900 */
[----:B0-----:R-:W-:-:S03]  /*09c0*/  IMAD.WIDE R8, R29, 0x4, R8 ;  /* 0x000000041d087825 */ /* 0x001fc600078e0208 */
[----:B------:R-:W5:Y:S04]  /*09d0*/  @!P4 LDG.E R12, desc[UR4][R6.64+0x208] ;  /* 0x00020804060cc981 */ /* 0x000f68000c1e1900 */
[----:B------:R-:W5:Y:S04]  /*09e0*/  LDG.E R29, desc[UR4][R2.64+0x48] ;  /* 0x00004804021d7981 */ /* 0x000f68000c1e1900 */
[----:B------:R-:W5:Y:S01]  /*09f0*/  LDG.E R26, desc[UR4][R8.64] ;  /* 0x00000004081a7981 */ /* 0x000f62000c1e1900 */
[----:B----4-:R-:W-:-:S03]  /*0a00*/  FFMA R24, R24, R23, R27 ;  /* 0x0000001718187223 */ /* 0x010fc6000000001b */
[----:B------:R-:W4:Y:S01]  /*0a10*/  LDG.E R23, desc[UR4][R2.64+0x30] ;  /* 0x0000300402177981 */ /* 0x000f22000c1e1900 */
[----:B--2---:R-:W-:-:S03]  /*0a20*/  FFMA R27, R21, R20, R24 ;  /* 0x00000014151b7223 */ /* 0x004fc60000000018 */
[----:B------:R-:W2:Y:S01]  /*0a30*/  LDG.E R21, desc[UR4][R2.64+0x2c] ;  /* 0x00002c0402157981 */ /* 0x000ea2000c1e1900 */
[----:B------:R-:W-:-:S03]  /*0a40*/  MOV R20, RZ ;  /* 0x000000ff00147202 */ /* 0x000fc60000000f00 */
[----:B------:R-:W4:Y:S04]  /*0a50*/  LDG.E R24, desc[UR4][R2.64+0x44] ;  /* 0x0000440402187981 */ /* 0x000f28000c1e1900 */
[----:B------:R-:W4:Y:S01]  /*0a60*/  @!P3 LDG.E R20, desc[UR4][R6.64+0x1f8] ;  /* 0x0001f8040614b981 */ /* 0x000f22000c1e1900 */
[----:B---3--:R-:W-:Y:S01]  /*0a70*/  FFMA R27, R0, R19, R27 ;  /* 0x00000013001b7223 */ /* 0x008fe2000000001b */
[----:B------:R-:W-:Y:S02]  /*0a80*/  IMAD.MOV.U32 R0, RZ, RZ, RZ ;  /* 0x000000ffff007224 */ /* 0x000fe400078e00ff */
[----:B------:R-:W3:Y:S01]  /*0a90*/  LDG.E R19, desc[UR4][R2.64+0x38] ;  /* 0x0000380402137981 */ /* 0x000ee2000c1e1900 */
[----:B-----5:R-:W-:Y:S01]  /*0aa0*/  FFMA R17, R18, R17, R27 ;  /* 0x0000001112117223 */ /* 0x020fe2000000001b */
[----:B------:R-:W-:-:S02]  /*0ab0*/  HFMA2 R18, -RZ, RZ, 0, 0 ;  /* 0x00000000ff127431 */ /* 0x000fc400000001ff */
[----:B------:R-:W5:Y:S04]  /*0ac0*/  LDG.E R27, desc[UR4][R2.64+0x40] ;  /* 0x00004004021b7981 */ /* 0x000f68000c1e1900 */
[----:B------:R-:W5:Y:S04]  /*0ad0*/  @!P2 LDG.E R0, desc[UR4][R6.64+0x1fc] ;  /* 0x0001fc040600a981 */ /* 0x000f68000c1e1900 */
[----:B------:R-:W5:Y:S01]  /*0ae0*/  @!P6 LDG.E R18, desc[UR4][R4.64] ;  /* 0x000000040412e981 */ /* 0x000f62000c1e1900 */
[----:B------:R-:W-:-:S04]  /*0af0*/  FFMA R10, R10, R15, R17 ;  /* 0x0000000f0a0a7223 */ /* 0x000fc80000000011 */
[----:B--2---:R-:W-:-:S04]  /*0b00*/  FFMA R10, R21, R14, R10 ;  /* 0x0000000e150a7223 */ /* 0x004fc8000000000a */
[----:B----4-:R-:W-:-:S04]  /*0b10*/  FFMA R23, R23, R16, R10 ;  /* 0x0000001017177223 */ /* 0x010fc8000000000a */
[----:B------:R-:W-:-:S04]  /*0b20*/  FFMA R22, R22, R13, R23 ;  /* 0x0000000d16167223 */ /* 0x000fc80000000017 */
[----:B---3--:R-:W-:-:S04]  /*0b30*/  FFMA R20, R19, R20, R22 ;  /* 0x0000001413147223 */ /* 0x008fc80000000016 */
[----:B-----5:R-:W-:-:S04]  /*0b40*/  FFMA R0, R25, R0, R20 ;  /* 0x0000000019007223 */ /* 0x020fc80000000014 */
[----:B------:R-:W-:-:S04]  /*0b50*/  FFMA R27, R27, R18, R0 ;  /* 0x000000121b1b7223 */ /* 0x000fc80000000000 */
[----:B------:R-:W-:-:S04]  /*0b60*/  FFMA R24, R24, R11, R27 ;  /* 0x0000000b18187223 */ /* 0x000fc8000000001b */
[----:B------:R-:W-:-:S04]  /*0b70*/  FFMA R29, R29, R12, R24 ;  /* 0x0000000c1d1d7223 */ /* 0x000fc80000000018 */
[----:B------:R-:W-:-:S05]  /*0b80*/  FADD R29, R29, R26 ;  /* 0x0000001a1d1d7221 */ /* 0x000fca0000000000 */
[----:B------:R-:W-:Y:S01]  /*0b90*/  STG.E desc[UR4][R8.64], R29 ;  /* 0x0000001d08007986 */ /* 0x000fe2000c101904 */
[----:B------:R-:W-:Y:S05]  /*0ba0*/  EXIT ;  /* 0x000000000000794d */ /* 0x000fea0003800000 */
.L_x_34:
        /* <DEDUP_REMOVED lines=13> */
.L_x_47:


//--------------------- .text._Z11convolutionPfS_S_iiii --------------------------
	.section	.text._Z11convolutionPfS_S_iiii,"ax",@progbits
	.align	128
        .global         _Z11convolutionPfS_S_iiii
        .type           _Z11convolutionPfS_S_iiii,@function
        .size           _Z11convolutionPfS_S_iiii,(.L_x_48 - _Z11convolutionPfS_S_iiii)
        .other          _Z11convolutionPfS_S_iiii,@"STO_CUDA_ENTRY STV_DEFAULT"
_Z11convolutionPfS_S_iiii:
.text._Z11convolutionPfS_S_iiii:
        /* <DEDUP_REMOVED lines=26> */
[----:B-1----:R-:W3:Y:S02]  /*01a0*/  LDG.E R0, desc[UR4][R2.64+-0x18] ;  /* 0xffffe80402007981 */ /* 0x002ee4000c1e1900 */
[----:B--2---:R-:W-:Y:S02]  /*01b0*/  IMAD.WIDE R4, R13, 0x4, R6 ;  /* 0x000000040d047825 */ /* 0x004fe400078e0206 */
[----:B------:R-:W2:Y:S02]  /*01c0*/  LDG.E R21, desc[UR4][R2.64+-0x14] ;  /* 0xffffec0402157981 */ /* 0x000ea4000c1e1900 */
[----:B------:R-:W-:Y:S02]  /*01d0*/  IMAD.MOV.U32 R20, RZ, RZ, RZ ;  /* 0x000000ffff147224 */ /* 0x000fe400078e00ff */
[----:B------:R-:W-:Y:S01]  /*01e0*/  IMAD.MOV.U32 R23, RZ, RZ, RZ ;  /* 0x000000ffff177224 */ /* 0x000fe200078e00ff */
[----:B------:R-:W4:Y:S04]  /*01f0*/  LDG.E R24, desc[UR4][R2.64+-0x10] ;  /* 0xfffff00402187981 */ /* 0x000f28000c1e1900 */
[----:B------:R-:W3:Y:S01]  /*0200*/  @!P0 LDG.E R27, desc[UR4][R4.64+-0x8] ;  /* 0xfffff804041b8981 */ /* 0x000ee2000c1e1900 */
[----:B------:R-:W-:-:S03]  /*0210*/  IADD3 R17, PT, PT, R18, -0x21, RZ ;  /* 0xffffffdf12117810 */ /* 0x000fc60007ffe0ff */
[----:B------:R-:W5:Y:S01]  /*0220*/  LDG.E R29, desc[UR4][R2.64+0x8] ;  /* 0x00000804021d7981 */ /* 0x000f62000c1e1900 */
[----:B------:R-:W-:-:S04]  /*0230*/  ISETP.GE.U32.AND P2, PT, R17, -0x20, PT ;  /* 0xffffffe01100780c */ /* 0x000fc80003f46070 */
[----:B------:R-:W-:Y:S02]  /*0240*/  ISETP.GT.U32.OR P0, PT, R25, 0x1f, !P2 ;  /* 0x0000001f1900780c */ /* 0x000fe40005704470 */
[----:B------:R-:W-:-:S11]  /*0250*/  VIMNMX.U32 R12, PT, PT, R18, R25, !PT ;  /* 0x00000019120c7248 */ /* 0x000fd60007fe0000 */
[----:B------:R-:W2:Y:S01]  /*0260*/  @!P0 LDG.E R20, desc[UR4][R4.64+-0x4] ;  /* 0xfffffc0404148981 */ /* 0x000ea2000c1e1900 */
[----:B------:R-:W-:Y:S02]  /*0270*/  ISETP.GT.U32.AND P0, PT, R12, 0x1f, PT ;  /* 0x0000001f0c00780c */ /* 0x000fe40003f04070 */
[----:B------:R-:W-:Y:S01]  /*0280*/  IADD3 R16, PT, PT, R18, -0x1f, RZ ;  /* 0xffffffe112107810 */ /* 0x000fe20007ffe0ff */
[----:B------:R-:W-:-:S10]  /*0290*/  IMAD R12, R10, R9, R8 ;  /* 0x000000090a0c7224 */ /* 0x000fd400078e0208 */
[----:B------:R-:W-:-:S05]  /*02a0*/  @!P0 IMAD.WIDE.U32 R14, R13, 0x4, R6 ;  /* 0x000000040d0e8825 */ /* 0x000fca00078e0006 */
[----:B------:R-:W4:Y:S01]  /*02b0*/  @!P0 LDG.E R23, desc[UR4][R14.64] ;  /* 0x000000040e178981 */ /* 0x000f22000c1e1900 */
[----:B------:R-:W-:-:S04]  /*02c0*/  ISETP.GE.U32.AND P0, PT, R16, -0x20, PT ;  /* 0xffffffe01000780c */ /* 0x000fc80003f06070 */
[C---:B------:R-:W-:Y:S02]  /*02d0*/  ISETP.GT.U32.OR P1, PT, R25.reuse, 0x1f, !P0 ;  /* 0x0000001f1900780c */ /* 0x040fe40004724470 */
[----:B------:R-:W-:Y:S01]  /*02e0*/  VIMNMX.U32 R25, PT, PT, R25, R12, !PT ;  /* 0x0000000c19197248 */ /* 0x000fe20007fe0000 */
[----:B------:R-:W5:Y:S03]  /*02f0*/  LDG.E R14, desc[UR4][R2.64+-0xc] ;  /* 0xfffff404020e7981 */ /* 0x000f66000c1e1900 */
[----:B------:R-:W-:Y:S01]  /*0300*/  ISETP.GT.U32.AND P4, PT, R25, 0x1f, PT ;  /* 0x0000001f1900780c */ /* 0x000fe20003f84070 */
[----:B------:R-:W-:Y:S01]  /*0310*/  IMAD.MOV.U32 R25, RZ, RZ, RZ ;  /* 0x000000ffff197224 */ /* 0x000fe200078e00ff */
[----:B------:R-:W5:Y:S05]  /*0320*/  LDG.E R15, desc[UR4][R2.64+-0x8] ;  /* 0xfffff804020f7981 */ /* 0x000f6a000c1e1900 */
[----:B------:R-:W5:Y:S01]  /*0330*/  @!P1 LDG.E R25, desc[UR4][R4.64+0x4] ;  /* 0x0000040404199981 */ /* 0x000f62000c1e1900 */
[----:B---3--:R-:W-:Y:S01]  /*0340*/  FFMA R26, R0, R27, RZ ;  /* 0x0000001b001a7223 */ /* 0x008fe200000000ff */
[----:B------:R-:W-:-:S06]  /*0350*/  HFMA2 R0, -RZ, RZ, 0, 0 ;  /* 0x00000000ff007431 */ /* 0x000fcc00000001ff */
[----:B------:R-:W3:Y:S01]  /*0360*/  @!P4 LDG.E R0, desc[UR4][R4.64+0x8] ;  /* 0x000008040400c981 */ /* 0x000ee2000c1e1900 */
[----:B--2---:R-:W-:Y:S01]  /*0370*/  FFMA R27, R21, R20, R26 ;  /* 0x00000014151b7223 */ /* 0x004fe2000000001a */
[----:B------:R-:W-:Y:S01]  /*0380*/  VIADD R21, R19, 0xffffffdf ;  /* 0xffffffdf13157836 */ /* 0x000fe20000000000 */
[----:B------:R-:W-:Y:S01]  /*0390*/  ISETP.GT.U32.AND P4, PT, R18, 0x1f, PT ;  /* 0x0000001f1200780c */ /* 0x000fe20003f84070 */
[----:B------:R-:W2:Y:S03]  /*03a0*/  LDG.E R26, desc[UR4][R2.64+0x4] ;  /* 0x00000404021a7981 */ /* 0x000ea6000c1e1900 */
[----:B------:R-:W-:-:S04]  /*03b0*/  VIMNMX.U32 R20, PT, PT, R22, R21, PT ;  /* 0x0000001516147248 */ /* 0x000fc80003fe0000 */
[----:B------:R-:W-:Y:S02]  /*03c0*/  ISETP.GE.U32.AND P1, PT, R20, -0x20, PT ;  /* 0xffffffe01400780c */ /* 0x000fe40003f26070 */
[----:B------:R-:W-:Y:S01]  /*03d0*/  MOV R20, RZ ;  /* 0x000000ff00147202 */ /* 0x000fe20000000f00 */
[----:B----4-:R-:W-:Y:S02]  /*03e0*/  FFMA R27, R24, R23, R27 ;  /* 0x00000017181b7223 */ /* 0x010fe4000000001b */
[----:B------:R-:W4:Y:S08]  /*03f0*/  LDG.E R23, desc[UR4][R2.64+-0x4] ;  /* 0xfffffc0402177981 */ /* 0x000f30000c1e1900 */
[----:B------:R-:W4:Y:S01]  /*0400*/  @P1 LDG.E R20, desc[UR4][R4.64+0x78] ;  /* 0x0000780404141981 */ /* 0x000f22000c1e1900 */
[----:B------:R-:W-:-:S02]  /*0410*/  ISETP.LT.U32.OR P1, PT, R21, -0x20, P4 ;  /* 0xffffffe01500780c */ /* 0x000fc40002721470 */
[----:B------:R-:W-:-:S04]  /*0420*/  VIMNMX.U32 R24, PT, PT, R17, R21, PT ;  /* 0x0000001511187248 */ /* 0x000fc80003fe0000 */
[----:B------:R-:W-:Y:S01]  /*0430*/  ISETP.GE.U32.AND P5, PT, R24, -0x20, PT ;  /* 0xffffffe01800780c */ /* 0x000fe20003fa6070 */
[----:B-----5:R-:W-:Y:S01]  /*0440*/  FFMA R14, R14, R25, R27 ;  /* 0x000000190e0e7223 */ /* 0x020fe2000000001b */
[----:B------:R-:W-:Y:S01]  /*0450*/  IMAD.MOV.U32 R24, RZ, RZ, RZ ;  /* 0x000000ffff187224 */ /* 0x000fe200078e00ff */
[----:B------:R-:W5:Y:S01]  /*0460*/  LDG.E R27, desc[UR4][R2.64] ;  /* 0x00000004021b7981 */ /* 0x000f62000c1e1900 */
[----:B------:R-:W-:-:S09]  /*0470*/  IMAD.MOV.U32 R25, RZ, RZ, RZ ;  /* 0x000000ffff197224 */ /* 0x000fd200078e00ff */
[----:B------:R-:W5:Y:S01]  /*0480*/  @P5 LDG.E R24, desc[UR4][R4.64+0x7c] ;  /* 0x00007c0404185981 */ /* 0x000f62000c1e1900 */
[----:B---3--:R-:W-:Y:S01]  /*0490*/  FFMA R28, R15, R0, R14 ;  /* 0x000000000f1c7223 */ /* 0x008fe2000000000e */
[----:B------:R-:W-:-:S05]  /*04a0*/  @!P1 IADD3 R15, PT, PT, R13, 0x20, RZ ;  /* 0x000000200d0f9810 */ /* 0x000fca0007ffe0ff */
[----:B------:R-:W-:-:S05]  /*04b0*/  @!P1 IMAD.WIDE.U32 R14, R15, 0x4, R6 ;  /* 0x000000040f0e9825 */ /* 0x000fca00078e0006 */
[----:B------:R-:W2:Y:S01]  /*04c0*/  @!P1 LDG.E R25, desc[UR4][R14.64] ;  /* 0x000000040e199981 */ /* 0x000ea2000c1e1900 */
[----:B------:R-:W-:-:S04]  /*04d0*/  VIMNMX.U32 R0, PT, PT, R16, R21, PT ;  /* 0x0000001510007248 */ /* 0x000fc80003fe0000 */
[----:B------:R-:W-:Y:S01]  /*04e0*/  ISETP.GE.U32.AND P1, PT, R0, -0x20, PT ;  /* 0xffffffe00000780c */ /* 0x000fe20003f26070 */
[----:B------:R-:W-:Y:S01]  /*04f0*/  HFMA2 R0, -RZ, RZ, 0, 0 ;  /* 0x00000000ff007431 */ /* 0x000fe200000001ff */
[----:B------:R-:W3:Y:S11]  /*0500*/  LDG.E R14, desc[UR4][R2.64+0xc] ;  /* 0x00000c04020e7981 */ /* 0x000ef6000c1e1900 */
[----:B------:R-:W3:Y:S01]  /*0510*/  @P1 LDG.E R0, desc[UR4][R4.64+0x84] ;  /* 0x0000840404001981 */ /* 0x000ee2000c1e1900 */
[----:B------:R-:W-:-:S04]  /*0520*/  ISETP.GT.U32.AND P1, PT, R12, 0x1f, PT ;  /* 0x0000001f0c00780c */ /* 0x000fc80003f24070 */
[----:B------:R-:W-:Y:S01]  /*0530*/  ISETP.LT.U32.OR P5, PT, R21, -0x20, P1 ;  /* 0xffffffe01500780c */ /* 0x000fe20000fa1470 */
[----:B----4-:R-:W-:Y:S01]  /*0540*/  FFMA R28, R23, R20, R28 ;  /* 0x00000014171c7223 */ /* 0x010fe2000000001c */
[----:B------:R-:W-:-:S11]  /*0550*/  CS2R R20, SRZ ;  /* 0x0000000000147805 */ /* 0x000fd6000001ff00 */
[----:B------:R-:W4:Y:S01]  /*0560*/  @!P5 LDG.E R20, desc[UR4][R4.64+0x88] ;  /* 0x000088040414d981 */ /* 0x000f22000c1e1900 */
[----:B------:R-:W-:Y:S01]  /*0570*/  ISETP.GT.U32.OR P5, PT, R19, 0x1f, !P3 ;  /* 0x0000001f1300780c */ /* 0x000fe20005fa4470 */
[----:B------:R-:W-:Y:S02]  /*0580*/  IMAD.MOV.U32 R23, RZ, RZ, RZ ;  /* 0x000000ffff177224 */ /* 0x000fe400078e00ff */
[----:B-----5:R-:W-:Y:S01]  /*0590*/  FFMA R27, R27, R24, R28 ;  /* 0x000000181b1b7223 */ /* 0x020fe2000000001c */
[----:B------:R-:W-:Y:S01]  /*05a0*/  ISETP.GT.U32.OR P6, PT, R19, 0x1f, !P2 ;  /* 0x0000001f1300780c */ /* 0x000fe200057c4470 */
[----:B------:R-:W5:Y:S08]  /*05b0*/  LDG.E R24, desc[UR4][R2.64+0x14] ;  /* 0x0000140402187981 */ /* 0x000f70000c1e1900 */
[----:B------:R-:W5:Y:S04]  /*05c0*/  @!P5 LDG.E R23, desc[UR4][R4.64+0xf8] ;  /* 0x0000f8040417d981 */ /* 0x000f68000c1e1900 */
[----:B------:R-:W5:Y:S01]  /*05d0*/  @!P6 LDG.E R21, desc[UR4][R4.64+0xfc] ;  /* 0x0000fc040415e981 */ /* 0x000f62000c1e1900 */
[----:B--2---:R-:W-:-:S03]  /*05e0*/  FFMA R28, R26, R25, R27 ;  /* 0x000000191a1c7223 */ /* 0x004fc6000000001b */
[----:B------:R-:W5:Y:S04]  /*05f0*/  LDG.E R26, desc[UR4][R2.64+0x10] ;  /* 0x00001004021a7981 */ /* 0x000f68000c1e1900 */
[----:B------:R-:W2:Y:S01]  /*0600*/  LDG.E R25, desc[UR4][R2.64+0x18] ;  /* 0x0000180402197981 */ /* 0x000ea2000c1e1900 */
[----:B---3--:R-:W-:Y:S01]  /*0610*/  FFMA R27, R29, R0, R28 ;  /* 0x000000001d1b7223 */ /* 0x008fe2000000001c */
[----:B------:R-:W-:Y:S02]  /*0620*/  VIMNMX.U32 R0, PT, PT, R18, R19, !PT ;  /* 0x0000001312007248 */ /* 0x000fe40007fe0000 */
[----:B------:R-:W3:Y:S02]  /*0630*/  LDG.E R29, desc[UR4][R2.64+0x40] ;  /* 0x00004004021d7981 */ /* 0x000ee4000c1e1900 */
[----:B------:R-:W-:Y:S01]  /*0640*/  ISETP.GT.U32.AND P5, PT, R0, 0x1f, PT ;  /* 0x0000001f0000780c */ /* 0x000fe20003fa4070 */
[----:B------:R-:W-:-:S12]  /*0650*/  IMAD.MOV.U32 R0, RZ, RZ, RZ ;  /* 0x000000ffff007224 */ /* 0x000fd800078e00ff */
[----:B------:R-:W-:Y:S01]  /*0660*/  @!P5 IADD3 R15, PT, PT, R13, 0x40, RZ ;  /* 0x000000400d0fd810 */ /* 0x000fe20007ffe0ff */
[----:B----4-:R-:W-:-:S04]  /*0670*/  FFMA R27, R14, R20, R27 ;  /* 0x000000140e1b7223 */ /* 0x010fc8000000001b */
[----:B------:R-:W-:-:S05]  /*0680*/  @!P5 IMAD.WIDE.U32 R14, R15, 0x4, R6 ;  /* 0x000000040f0ed825 */ /* 0x000fca00078e0006 */
[----:B------:R0:W2:Y:S01]  /*0690*/  @!P5 LDG.E R0, desc[UR4][R14.64] ;  /* 0x000000040e00d981 */ /* 0x0000a2000c1e1900 */
[C---:B------:R-:W-:Y:S02]  /*06a0*/  ISETP.GT.U32.OR P6, PT, R19.reuse, 0x1f, !P0 ;  /* 0x0000001f1300780c */ /* 0x040fe400047c4470 */
[----:B------:R-:W-:-:S04]  /*06b0*/  VIMNMX.U32 R20, PT, PT, R19, R12, !PT ;  /* 0x0000000c13147248 */ /* 0x000fc80007fe0000 */
[----:B------:R-:W-:Y:S01]  /*06c0*/  ISETP.GT.U32.AND P5, PT, R20, 0x1f, PT ;  /* 0x0000001f1400780c */ /* 0x000fe20003fa4070 */
[----:B------:R-:W-:Y:S01]  /*06d0*/  IMAD.MOV.U32 R20, RZ, RZ, RZ ;  /* 0x000000ffff147224 */ /* 0x000fe200078e00ff */
[----:B------:R-:W-:Y:S01]  /*06e0*/  IADD3 R19, PT, PT, R19, -0x1f, RZ ;  /* 0xffffffe113137810 */ /* 0x000fe20007ffe0ff */
[----:B------:R-:W4:Y:S01]  /*06f0*/  LDG.E R15, desc[UR4][R2.64+0x20] ;  /* 0x00002004020f7981 */ /* 0x000f22000c1e1900 */
[----:B0-----:R-:W-:Y:S02]  /*0700*/  MOV R14, RZ ;  /* 0x000000ff000e7202 */ /* 0x001fe40000000f00 */
[----:B------:R-:W-:Y:S01]  /*0710*/  VIMNMX.U32 R22, PT, PT, R22, R19, PT ;  /* 0x0000001316167248 */ /* 0x000fe20003fe0000 */
[----:B------:R-:W3:Y:S03]  /*0720*/  @!P6 LDG.E R20, desc[UR4][R4.64+0x104] ;  /* 0x000104040414e981 */ /* 0x000ee6000c1e1900 */
[----:B------:R-:W-:-:S03]  /*0730*/  ISETP.GE.U32.AND P6, PT, R22, -0x20, PT ;  /* 0xffffffe01600780c */ /* 0x000fc60003fc6070 */
[----:B------:R-:W4:Y:S01]  /*0740*/  @!P5 LDG.E R14, desc[UR4][R4.64+0x108] ;  /* 0x00010804040ed981 */ /* 0x000f22000c1e1900 */
[----:B------:R-:W-:-:S09]  /*0750*/  IMAD.MOV.U32 R22, RZ, RZ, RZ ;  /* 0x000000ffff167224 */ /* 0x000fd200078e00ff */
[----:B------:R-:W4:Y:S01]  /*0760*/  @P6 LDG.E R22, desc[UR4][R4.64+0x178] ;  /* 0x0001780404166981 */ /* 0x000f22000c1e1900 */
[----:B-----5:R-:W-:-:S03]  /*0770*/  FFMA R27, R26, R23, R27 ;  /* 0x000000171a1b7223 */ /* 0x020fc6000000001b */
[----:B------:R-:W3:Y:S01]  /*0780*/  LDG.E R23, desc[UR4][R2.64+0x1c] ;  /* 0x00001c0402177981 */ /* 0x000ee2000c1e1900 */
[----:B------:R-:W-:-:S03]  /*0790*/  FFMA R24, R24, R21, R27 ;  /* 0x0000001518187223 */ /* 0x000fc6000000001b */
[----:B------:R-:W5:Y:S01]  /*07a0*/  LDG.E R21, desc[UR4][R2.64+0x24] ;  /* 0x0000240402157981 */ /* 0x000f62000c1e1900 */
[----:B------:R-:W-:Y:S02]  /*07b0*/  ISETP.LT.U32.OR P4, PT, R19, -0x20, P4 ;  /* 0xffffffe01300780c */ /* 0x000fe40002781470 */
[----:B------:R-:W-:Y:S01]  /*07c0*/  VIMNMX.U32 R17, PT, PT, R17, R19, PT ;  /* 0x0000001311117248 */ /* 0x000fe20003fe0000 */
[----:B------:R-:W-:Y:S01]  /*07d0*/  IMAD R27, R11, R9, R8 ;  /* 0x000000090b1b7224 */ /* 0x000fe200078e0208 */
[----:B------:R-:W-:Y:S01]  /*07e0*/  VIMNMX.U32 R16, PT, PT, R16, R19, PT ;  /* 0x0000001310107248 */ /* 0x000fe20003fe0000 */
[----:B------:R-:W5:Y:S01]  /*07f0*/  LDG.E R26, desc[UR4][R2.64+0x48] ;  /* 0x00004804021a7981 */ /* 0x000f62000c1e1900 */
[----:B------:R-:W-:Y:S02]  /*0800*/  ISETP.GE.U32.AND P5, PT, R17, -0x20, PT ;  /* 0xffffffe01100780c */ /* 0x000fe40003fa6070 */
[----:B------:R-:W-:Y:S01]  /*0810*/  VIMNMX.U32 R18, PT, PT, R18, R27, !PT ;  /* 0x0000001b12127248 */ /* 0x000fe20007fe0000 */
[----:B------:R-:W-:-:S03]  /*0820*/  IMAD.MOV.U32 R17, RZ, RZ, RZ ;  /* 0x000000ffff117224 */ /* 0x000fc600078e00ff */
[----:B------:R-:W-:Y:S02]  /*0830*/  ISETP.GT.U32.AND P6, PT, R18, 0x1f, PT ;  /* 0x0000001f1200780c */ /* 0x000fe40003fc4070 */
[----:B------:R-:W-:Y:S02]  /*0840*/  @!P4 IADD3 R9, PT, PT, R13, 0x60, RZ ;  /* 0x000000600d09c810 */ /* 0x000fe40007ffe0ff */
[----:B------:R-:W-:-:S03]  /*0850*/  VIMNMX.U32 R12, PT, PT, R12, R27, !PT ;  /* 0x0000001b0c0c7248 */ /* 0x000fc60007fe0000 */
[----:B------:R-:W5:Y:S01]  /*0860*/  @P5 LDG.E R17, desc[UR4][R4.64+0x17c] ;  /* 0x00017c0404115981 */ /* 0x000f62000c1e1900 */
[----:B------:R-:W-:Y:S01]  /*0870*/  @!P4 IMAD.WIDE.U32 R8, R9, 0x4, R6 ;  /* 0x000000040908c825 */ /* 0x000fe200078e0006 */
[----:B------:R-:W-:Y:S02]  /*0880*/  ISETP.GE.U32.AND P5, PT, R16, -0x20, PT ;  /* 0xffffffe01000780c */ /* 0x000fe40003fa6070 */
[----:B------:R-:W-:Y:S01]  /*0890*/  ISETP.LT.U32.OR P1, PT, R19, -0x20, P1 ;  /* 0xffffffe01300780c */ /* 0x000fe20000f21470 */
[----:B------:R-:W5:Y:S01]  /*08a0*/  LDG.E R16, desc[UR4][R2.64+0x28] ;  /* 0x0000280402107981 */ /* 0x000f62000c1e1900 */
[----:B--2---:R-:W-:Y:S01]  /*08b0*/  FFMA R18, R25, R0, R24 ;  /* 0x0000000019127223 */ /* 0x004fe20000000018 */
[----:B------:R-:W-:Y:S01]  /*08c0*/  HFMA2 R0, -RZ, RZ, 0, 0 ;  /* 0x00000000ff007431 */ /* 0x000fe200000001ff */
[----:B------:R-:W-:Y:S01]  /*08d0*/  ISETP.GT.U32.OR P3, PT, R27, 0x1f, !P3 ;  /* 0x0000001f1b00780c */ /* 0x000fe20005f64470 */
[----:B------:R-:W2:Y:S01]  /*08e0*/  LDG.E R19, desc[UR4][R2.64+0x2c] ;  /* 0x00002c0402137981 */ /* 0x000ea2000c1e1900 */
[----:B------:R-:W-:-:S02]  /*08f0*/  @!P6 IADD3 R13, PT, PT, R13, 0x80, RZ ;  /* 0x000000800d0de810 */ /* 0x000fc40007ffe0ff */
[----:B------:R-:W-:Y:S01]  /*0900*/  ISETP.GT.U32.OR P2, PT, R27, 0x1f, !P2 ;  /* 0x0000001f1b00780c */ /* 0x000fe20005744470 */
[----:B------:R-:W2:Y:S04]  /*0910*/  LDG.E R24, desc[UR4][R2.64+0x38] ;  /* 0x0000380402187981 */ /* 0x000ea8000c1e1900 */
[----:B------:R0:W2:Y:S01]  /*0920*/  @!P4 LDG.E R0, desc[UR4][R8.64] ;  /* 0x000000040800c981 */ /* 0x0000a2000c1e1900 */
[----:B------:R-:W-:Y:S01]  /*0930*/  ISETP.GT.U32.AND P4, PT, R12, 0x1f, PT ;  /* 0x0000001f0c00780c */ /* 0x000fe20003f84070 */
[----:B------:R-:W-:Y:S02]  /*0940*/  IMAD.MOV.U32 R12, RZ, RZ, RZ ;  /* 0x000000ffff0c7224 */ /* 0x000fe400078e00ff */
[----:B------:R-:W-:Y:S01]  /*0950*/  @!P6 IMAD.WIDE.U32 R6, R13, 0x4, R6 ;  /* 0x000000040d06e825 */ /* 0x000fe200078e0006 */
[----:B------:R-:W-:Y:S01]  /*0960*/  MOV R13, RZ ;  /* 0x000000ff000d7202 */ /* 0x000fe20000000f00 */
[----:B------:R-:W2:Y:S02]  /*0970*/  LDG.E R25, desc[UR4][R2.64+0x3c] ;  /* 0x00003c0402197981 */ /* 0x000ea4000c1e1900 */
[----:B0-----:R-:W-:-:S02]  /*0980*/  IMAD.MOV.U32 R8, RZ, RZ, RZ ;  /* 0x000000ffff087224 */ /* 0x001fc400078e00ff */
[----:B------:R-:W2:Y:S04]  /*0990*/  LDG.E R9, desc[UR4][R2.64+0x30] ;  /* 0x0000300402097981 */ /* 0x000ea8000c1e1900 */
[----:B------:R-:W2:Y:S01]  /*09a0*/  @P5 LDG.E R12, desc[UR4][R4.64+0x184] ;  /* 0x00018404040c5981 */ /* 0x000ea2000c1e1900 */
[----:B------:R-:W-:-:S03]  /*09b0*/  ISETP.GT.U32.OR P0, PT, R27, 0x1f, !P0 ;  /* 0x0000001f1b00780c */ /* 0x000fc60004704470 */
[----:B------:R-:W2:Y:S04]  /*09c0*/  @!P1 LDG.E R8, desc[UR4][R4.64+0x188] ;  /* 0x0001880404089981 */ /* 0x000ea8000c1e1900 */
[----:B------:R-:W2:Y:S01]  /*09d0*/  @!P3 LDG.E R13, desc[UR4][R4.64+0x1f8] ;  /* 0x0001f804040db981 */ /* 0x000ea2000c1e1900 */
[----:B------:R-:W-:-:S06]  /*09e0*/  IMAD.MOV.U32 R27, RZ, RZ, RZ ;  /* 0x000000ffff1b7224 */ /* 0x000fcc00078e00ff */
[----:B------:R-:W2:Y:S01]  /*09f0*/  @!P0 LDG.E R27, desc[UR4][R4.64+0x204] ;  /* 0x00020404041b8981 */ /* 0x000ea2000c1e1900 */
[----:B---3--:R-:W-:-:S03]  /*0a00*/  FFMA R18, R23, R20, R18 ;  /* 0x0000001417127223 */ /* 0x008fc60000000012 */
[----:B------:R-:W3:Y:S01]  /*0a10*/  LDG.E R23, desc[UR4][R2.64+0x34] ;  /* 0x0000340402177981 */ /* 0x000ee2000c1e1900 */
[----:B------:R-:W-:Y:S02]  /*0a20*/  IMAD.MOV.U32 R20, RZ, RZ, RZ ;  /* 0x000000ffff147224 */ /* 0x000fe400078e00ff */
[----:B----4-:R-:W-:Y:S01]  /*0a30*/  FFMA R14, R15, R14, R18 ;  /* 0x0000000e0f0e7223 */ /* 0x010fe20000000012 */
[----:B------:R-:W-:-:S03]  /*0a40*/  HFMA2 R18, -RZ, RZ, 0, 0 ;  /* 0x00000000ff127431 */ /* 0x000fc600000001ff */
[----:B------:R-:W4:Y:S01]  /*0a50*/  @!P2 LDG.E R20, desc[UR4][R4.64+0x1fc] ;  /* 0x0001fc040414a981 */ /* 0x000f22000c1e1900 */
[----:B-----5:R-:W-:Y:S01]  /*0a60*/  FFMA R15, R21, R22, R14 ;  /* 0x00000016150f7223 */ /* 0x020fe2000000000e */
[----:B------:R-:W-:Y:S02]  /*0a70*/  MOV R21, RZ ;  /* 0x000000ff00157202 */ /* 0x000fe40000000f00 */
[----:B------:R-:W5:Y:S04]  /*0a80*/  LDG.E R22, desc[UR4][R2.64+0x44] ;  /* 0x0000440402167981 */ /* 0x000f68000c1e1900 */
[----:B------:R-:W5:Y:S04]  /*0a90*/  @!P6 LDG.E R18, desc[UR4][R6.64] ;  /* 0x000000040612e981 */ /* 0x000f68000c1e1900 */
[----:B------:R-:W5:Y:S01]  /*0aa0*/  @!P4 LDG.E R21, desc[UR4][R4.64+0x208] ;  /* 0x000208040415c981 */ /* 0x000f62000c1e1900 */
[----:B------:R-:W-:-:S02]  /*0ab0*/  FFMA R16, R16, R17, R15 ;  /* 0x0000001110107223 */ /* 0x000fc4000000000f */
[----:B------:R-:W0:Y:S02]  /*0ac0*/  LDC.64 R14, c[0x0][0x388] ;  /* 0x0000e200ff0e7b82 */ /* 0x000e240000000a00 */
[----:B--2---:R-:W-:-:S04]  /*0ad0*/  FFMA R0, R19, R0, R16 ;  /* 0x0000000013007223 */ /* 0x004fc80000000010 */
[----:B------:R-:W-:Y:S01]  /*0ae0*/  FFMA R0, R9, R12, R0 ;  /* 0x0000000c09007223 */ /* 0x000fe20000000000 */
[----:B------:R-:W-:-:S04]  /*0af0*/  IMAD R11, R11, UR7, R10 ;  /* 0x000000070b0b7c24 */ /* 0x000fc8000f8e020a */
[----:B0-----:R-:W-:-:S04]  /*0b00*/  IMAD.WIDE R14, R11, 0x4, R14 ;  /* 0x000000040b0e7825 */ /* 0x001fc800078e020e */
[----:B---3--:R-:W-:-:S04]  /*0b10*/  FFMA R23, R23, R8, R0 ;  /* 0x0000000817177223 */ /* 0x008fc80000000000 */
[----:B------:R-:W-:-:S04]  /*0b20*/  FFMA R24, R24, R13, R23 ;  /* 0x0000000d18187223 */ /* 0x000fc80000000017 */
[----:B----4-:R-:W-:-:S04]  /*0b30*/  FFMA R20, R25, R20, R24 ;  /* 0x0000001419147223 */ /* 0x010fc80000000018 */
[----:B-----5:R-:W-:-:S04]  /*0b40*/  FFMA R29, R29, R18, R20 ;  /* 0x000000121d1d7223 */ /* 0x020fc80000000014 */
[----:B------:R-:W-:-:S04]  /*0b50*/  FFMA R27, R22, R27, R29 ;  /* 0x0000001b161b7223 */ /* 0x000fc8000000001d */
[----:B------:R-:W-:-:S05]  /*0b60*/  FFMA R21, R26, R21, R27 ;  /* 0x000000151a157223 */ /* 0x000fca000000001b */
[----:B------:R-:W-:Y:S01]  /*0b70*/  STG.E desc[UR4][R14.64], R21 ;  /* 0x000000150e007986 */ /* 0x000fe2000c101904 */
[----:B------:R-:W-:Y:S05]  /*0b80*/  EXIT ;  /* 0x000000000000794d */ /* 0x000fea0003800000 */
.L_x_35:
        /* <DEDUP_REMOVED lines=15> */
.L_x_48:


//--------------------- .nv.shared.reserved.0     --------------------------
	.section	.nv.shared.reserved.0,"aw",@nobits
	.weak		__nv_reservedSMEM_offset_0_alias
	.size		__nv_reservedSMEM_offset_0_alias, 0, 64
	.other		__nv_reservedSMEM_offset_0_alias,@"STO_CUDA_RESERVED_SHARED STV_DEFAULT"
__nv_reservedSMEM_offset_0_alias:
	.zero		0
	.zero		64


//--------------------- .nv.constant0._Z9transposePfS_ii --------------------------
	.section	.nv.constant0._Z9transposePfS_ii,"a",@progbits
	.sectionflags	@""
	.align	4
.nv.constant0._Z9transposePfS_ii:
	.zero		920


//--------------------- .nv.constant0._Z18scalar_subtractionPfS_ii --------------------------
	.section	.nv.constant0._Z18scalar_subtractionPfS_ii,"a",@progbits
	.sectionflags	@""
	.align	4
.nv.constant0._Z18scalar_subtractionPfS_ii:
	.zero		920


//--------------------- .nv.constant0._Z11subtractionPfS_S_i --------------------------
	.section	.nv.constant0._Z11subtractionPfS_S_i,"a",@progbits
	.sectionflags	@""
	.align	4
.nv.constant0._Z11subtractionPfS_S_i:
	.zero		924


//--------------------- .nv.constant0._Z11exponentialPfi --------------------------
	.section	.nv.constant0._Z11exponentialPfi,"a",@progbits
	.sectionflags	@""
	.align	4
.nv.constant0._Z11exponentialPfi:
	.zero		908


//--------------------- .nv.constant0._Z4tanhPfii --------------------------
	.section	.nv.constant0._Z4tanhPfii,"a",@progbits
	.sectionflags	@""
	.align	4
.nv.constant0._Z4tanhPfii:
	.zero		912


//--------------------- .nv.constant0._Z18matrix_dot_productPfS_S_ii --------------------------
	.section	.nv.constant0._Z18matrix_dot_productPfS_S_ii,"a",@progbits
	.sectionflags	@""
	.align	4
.nv.constant0._Z18matrix_dot_productPfS_S_ii:
	.zero		928


//--------------------- .nv.constant0._Z24matrix_product_transposePfS_S_iii --------------------------
	.section	.nv.constant0._Z24matrix_product_transposePfS_S_iii,"a",@progbits
	.sectionflags	@""
	.align	4
.nv.constant0._Z24matrix_product_transposePfS_S_iii:
	.zero		932


//--------------------- .nv.constant0._Z24matrix_transpose_productPfS_S_iii --------------------------
	.section	.nv.constant0._Z24matrix_transpose_productPfS_S_iii,"a",@progbits
	.sectionflags	@""
	.align	4
.nv.constant0._Z24matrix_transpose_productPfS_S_iii:
	.zero		932


//--------------------- .nv.constant0._Z14matrix_productPfS_S_iii --------------------------
	.section	.nv.constant0._Z14matrix_productPfS_S_iii,"a",@progbits
	.sectionflags	@""
	.align	4
.nv.constant0._Z14matrix_productPfS_S_iii:
	.zero		932


//--------------------- .nv.constant0._Z11avg_poolingPfS_iiiii --------------------------
	.section	.nv.constant0._Z11avg_poolingPfS_iiiii,"a",@progbits
	.sectionflags	@""
	.align	4
.nv.constant0._Z11avg_poolingPfS_iiiii:
	.zero		932


//--------------------- .nv.constant0._Z13convolution3DPfS_S_iiii --------------------------
	.section	.nv.constant0._Z13convolution3DPfS_S_iiii,"a",@progbits
	.sectionflags	@""
	.align	4
.nv.constant0._Z13convolution3DPfS_S_iiii:
	.zero		936


//--------------------- .nv.constant0._Z11convolutionPfS_S_iiii --------------------------
	.section	.nv.constant0._Z11convolutionPfS_S_iiii,"a",@progbits
	.sectionflags	@""
	.align	4
.nv.constant0._Z11convolutionPfS_S_iiii:
	.zero		936


//--------------------- SYMBOLS --------------------------

	.type		.nv.reservedSmem.offset0,@object
	.size		.nv.reservedSmem.offset0,0x4
